//
// Generated by NVIDIA NVVM Compiler
//
// Compiler Build ID: CL-36424714
// Cuda compilation tools, release 13.0, V13.0.88
// Based on NVVM 20.0.0
//

.version 9.0
.target sm_100
.address_size 64

	// .globl	_Z17compute_gradientsPKfS0_S0_Pfii

.visible .entry _Z17compute_gradientsPKfS0_S0_Pfii(
	.param .u64 .ptr .align 1 _Z17compute_gradientsPKfS0_S0_Pfii_param_0,
	.param .u64 .ptr .align 1 _Z17compute_gradientsPKfS0_S0_Pfii_param_1,
	.param .u64 .ptr .align 1 _Z17compute_gradientsPKfS0_S0_Pfii_param_2,
	.param .u64 .ptr .align 1 _Z17compute_gradientsPKfS0_S0_Pfii_param_3,
	.param .u32 _Z17compute_gradientsPKfS0_S0_Pfii_param_4,
	.param .u32 _Z17compute_gradientsPKfS0_S0_Pfii_param_5
)
{
	.reg .pred 	%p<22>;
	.reg .b32 	%r<61>;
	.reg .b32 	%f<239>;
	.reg .b64 	%rd<82>;

	ld.param.u64 	%rd14, [_Z17compute_gradientsPKfS0_S0_Pfii_param_0];
	ld.param.u64 	%rd15, [_Z17compute_gradientsPKfS0_S0_Pfii_param_1];
	ld.param.u64 	%rd16, [_Z17compute_gradientsPKfS0_S0_Pfii_param_2];
	ld.param.u64 	%rd13, [_Z17compute_gradientsPKfS0_S0_Pfii_param_3];
	ld.param.u32 	%r30, [_Z17compute_gradientsPKfS0_S0_Pfii_param_4];
	ld.param.u32 	%r31, [_Z17compute_gradientsPKfS0_S0_Pfii_param_5];
	cvta.to.global.u64 	%rd1, %rd16;
	cvta.to.global.u64 	%rd2, %rd14;
	cvta.to.global.u64 	%rd3, %rd15;
	mov.u32 	%r32, %tid.x;
	mov.u32 	%r33, %ctaid.x;
	mov.u32 	%r34, %ntid.x;
	mad.lo.s32 	%r1, %r33, %r34, %r32;
	setp.ge.s32 	%p1, %r1, %r31;
	@%p1 bra 	$L__BB0_30;
	setp.lt.s32 	%p2, %r30, 1;
	mov.f32 	%f238, 0f00000000;
	@%p2 bra 	$L__BB0_29;
	setp.lt.s32 	%p3, %r31, 1;
	@%p3 bra 	$L__BB0_18;
	add.s32 	%r2, %r31, -1;
	and.b32  	%r3, %r31, 15;
	add.s32 	%r4, %r3, -1;
	and.b32  	%r5, %r31, 7;
	add.s32 	%r6, %r5, -1;
	and.b32  	%r7, %r31, 2147483632;
	and.b32  	%r8, %r31, 3;
	neg.s32 	%r9, %r7;
	mov.f32 	%f238, 0f00000000;
	mov.b32 	%r52, 0;
$L__BB0_4:
	setp.lt.u32 	%p12, %r2, 15;
	mul.lo.s32 	%r11, %r52, %r31;
	mov.f32 	%f230, 0f00000000;
	mov.b32 	%r55, 0;
	@%p12 bra 	$L__BB0_7;
	add.s64 	%rd80, %rd1, 32;
	mul.wide.u32 	%rd47, %r11, 4;
	add.s64 	%rd48, %rd2, %rd47;
	add.s64 	%rd81, %rd48, 32;
	mov.f32 	%f230, 0f00000000;
	mov.u32 	%r53, %r9;
$L__BB0_6:
	.pragma "nounroll";
	ld.global.f32 	%f115, [%rd81+-32];
	ld.global.f32 	%f116, [%rd80+-32];
	fma.rn.f32 	%f117, %f115, %f116, %f230;
	ld.global.f32 	%f118, [%rd81+-28];
	ld.global.f32 	%f119, [%rd80+-28];
	fma.rn.f32 	%f120, %f118, %f119, %f117;
	ld.global.f32 	%f121, [%rd81+-24];
	ld.global.f32 	%f122, [%rd80+-24];
	fma.rn.f32 	%f123, %f121, %f122, %f120;
	ld.global.f32 	%f124, [%rd81+-20];
	ld.global.f32 	%f125, [%rd80+-20];
	fma.rn.f32 	%f126, %f124, %f125, %f123;
	ld.global.f32 	%f127, [%rd81+-16];
	ld.global.f32 	%f128, [%rd80+-16];
	fma.rn.f32 	%f129, %f127, %f128, %f126;
	ld.global.f32 	%f130, [%rd81+-12];
	ld.global.f32 	%f131, [%rd80+-12];
	fma.rn.f32 	%f132, %f130, %f131, %f129;
	ld.global.f32 	%f133, [%rd81+-8];
	ld.global.f32 	%f134, [%rd80+-8];
	fma.rn.f32 	%f135, %f133, %f134, %f132;
	ld.global.f32 	%f136, [%rd81+-4];
	ld.global.f32 	%f137, [%rd80+-4];
	fma.rn.f32 	%f138, %f136, %f137, %f135;
	ld.global.f32 	%f139, [%rd81];
	ld.global.f32 	%f140, [%rd80];
	fma.rn.f32 	%f141, %f139, %f140, %f138;
	ld.global.f32 	%f142, [%rd81+4];
	ld.global.f32 	%f143, [%rd80+4];
	fma.rn.f32 	%f144, %f142, %f143, %f141;
	ld.global.f32 	%f145, [%rd81+8];
	ld.global.f32 	%f146, [%rd80+8];
	fma.rn.f32 	%f147, %f145, %f146, %f144;
	ld.global.f32 	%f148, [%rd81+12];
	ld.global.f32 	%f149, [%rd80+12];
	fma.rn.f32 	%f150, %f148, %f149, %f147;
	ld.global.f32 	%f151, [%rd81+16];
	ld.global.f32 	%f152, [%rd80+16];
	fma.rn.f32 	%f153, %f151, %f152, %f150;
	ld.global.f32 	%f154, [%rd81+20];
	ld.global.f32 	%f155, [%rd80+20];
	fma.rn.f32 	%f156, %f154, %f155, %f153;
	ld.global.f32 	%f157, [%rd81+24];
	ld.global.f32 	%f158, [%rd80+24];
	fma.rn.f32 	%f159, %f157, %f158, %f156;
	ld.global.f32 	%f160, [%rd81+28];
	ld.global.f32 	%f161, [%rd80+28];
	fma.rn.f32 	%f230, %f160, %f161, %f159;
	add.s32 	%r53, %r53, 16;
	add.s64 	%rd81, %rd81, 64;
	add.s64 	%rd80, %rd80, 64;
	setp.ne.s32 	%p13, %r53, 0;
	mov.u32 	%r55, %r7;
	@%p13 bra 	$L__BB0_6;
$L__BB0_7:
	setp.eq.s32 	%p14, %r3, 0;
	@%p14 bra 	$L__BB0_17;
	setp.lt.u32 	%p15, %r4, 7;
	@%p15 bra 	$L__BB0_10;
	add.s32 	%r46, %r55, %r11;
	mul.wide.u32 	%rd49, %r46, 4;
	add.s64 	%rd50, %rd2, %rd49;
	ld.global.f32 	%f163, [%rd50];
	cvt.u64.u32 	%rd51, %r55;
	mul.wide.u32 	%rd52, %r55, 4;
	add.s64 	%rd53, %rd1, %rd52;
	ld.global.f32 	%f164, [%rd53];
	fma.rn.f32 	%f165, %f163, %f164, %f230;
	cvt.u64.u32 	%rd54, %r11;
	add.s64 	%rd55, %rd51, %rd54;
	shl.b64 	%rd56, %rd55, 2;
	add.s64 	%rd57, %rd2, %rd56;
	ld.global.f32 	%f166, [%rd57+4];
	ld.global.f32 	%f167, [%rd53+4];
	fma.rn.f32 	%f168, %f166, %f167, %f165;
	ld.global.f32 	%f169, [%rd57+8];
	ld.global.f32 	%f170, [%rd53+8];
	fma.rn.f32 	%f171, %f169, %f170, %f168;
	ld.global.f32 	%f172, [%rd57+12];
	ld.global.f32 	%f173, [%rd53+12];
	fma.rn.f32 	%f174, %f172, %f173, %f171;
	ld.global.f32 	%f175, [%rd57+16];
	ld.global.f32 	%f176, [%rd53+16];
	fma.rn.f32 	%f177, %f175, %f176, %f174;
	ld.global.f32 	%f178, [%rd57+20];
	ld.global.f32 	%f179, [%rd53+20];
	fma.rn.f32 	%f180, %f178, %f179, %f177;
	ld.global.f32 	%f181, [%rd57+24];
	ld.global.f32 	%f182, [%rd53+24];
	fma.rn.f32 	%f183, %f181, %f182, %f180;
	ld.global.f32 	%f184, [%rd57+28];
	ld.global.f32 	%f185, [%rd53+28];
	fma.rn.f32 	%f230, %f184, %f185, %f183;
	add.s32 	%r55, %r55, 8;
$L__BB0_10:
	setp.eq.s32 	%p16, %r5, 0;
	@%p16 bra 	$L__BB0_17;
	setp.lt.u32 	%p17, %r6, 3;
	@%p17 bra 	$L__BB0_13;
	add.s32 	%r47, %r55, %r11;
	mul.wide.u32 	%rd58, %r47, 4;
	add.s64 	%rd59, %rd2, %rd58;
	ld.global.f32 	%f187, [%rd59];
	cvt.u64.u32 	%rd60, %r55;
	mul.wide.u32 	%rd61, %r55, 4;
	add.s64 	%rd62, %rd1, %rd61;
	ld.global.f32 	%f188, [%rd62];
	fma.rn.f32 	%f189, %f187, %f188, %f230;
	cvt.u64.u32 	%rd63, %r11;
	add.s64 	%rd64, %rd60, %rd63;
	shl.b64 	%rd65, %rd64, 2;
	add.s64 	%rd66, %rd2, %rd65;
	ld.global.f32 	%f190, [%rd66+4];
	ld.global.f32 	%f191, [%rd62+4];
	fma.rn.f32 	%f192, %f190, %f191, %f189;
	ld.global.f32 	%f193, [%rd66+8];
	ld.global.f32 	%f194, [%rd62+8];
	fma.rn.f32 	%f195, %f193, %f194, %f192;
	ld.global.f32 	%f196, [%rd66+12];
	ld.global.f32 	%f197, [%rd62+12];
	fma.rn.f32 	%f230, %f196, %f197, %f195;
	add.s32 	%r55, %r55, 4;
$L__BB0_13:
	setp.eq.s32 	%p18, %r8, 0;
	@%p18 bra 	$L__BB0_17;
	setp.eq.s32 	%p19, %r8, 1;
	add.s32 	%r48, %r55, %r11;
	mul.wide.u32 	%rd67, %r48, 4;
	add.s64 	%rd68, %rd2, %rd67;
	ld.global.f32 	%f198, [%rd68];
	cvt.u64.u32 	%rd10, %r55;
	mul.wide.u32 	%rd69, %r55, 4;
	add.s64 	%rd11, %rd1, %rd69;
	ld.global.f32 	%f199, [%rd11];
	fma.rn.f32 	%f230, %f198, %f199, %f230;
	@%p19 bra 	$L__BB0_17;
	setp.eq.s32 	%p20, %r8, 2;
	cvt.u64.u32 	%rd70, %r11;
	add.s64 	%rd71, %rd10, %rd70;
	shl.b64 	%rd72, %rd71, 2;
	add.s64 	%rd12, %rd2, %rd72;
	ld.global.f32 	%f200, [%rd12+4];
	ld.global.f32 	%f201, [%rd11+4];
	fma.rn.f32 	%f230, %f200, %f201, %f230;
	@%p20 bra 	$L__BB0_17;
	ld.global.f32 	%f202, [%rd12+8];
	ld.global.f32 	%f203, [%rd11+8];
	fma.rn.f32 	%f230, %f202, %f203, %f230;
$L__BB0_17:
	fma.rn.f32 	%f204, %f230, 0fBBBB989D, 0f3F000000;
	cvt.sat.f32.f32 	%f205, %f204;
	mov.f32 	%f206, 0f4B400001;
	mov.f32 	%f207, 0f437C0000;
	fma.rm.f32 	%f208, %f205, %f207, %f206;
	add.f32 	%f209, %f208, 0fCB40007F;
	neg.f32 	%f210, %f209;
	fma.rn.f32 	%f211, %f230, 0fBFB8AA3B, %f210;
	fma.rn.f32 	%f212, %f230, 0fB2A57060, %f211;
	mov.b32 	%r49, %f208;
	shl.b32 	%r50, %r49, 23;
	mov.b32 	%f213, %r50;
	ex2.approx.ftz.f32 	%f214, %f212;
	fma.rn.f32 	%f215, %f214, %f213, 0f3F800000;
	rcp.rn.f32 	%f216, %f215;
	mul.wide.u32 	%rd73, %r52, 4;
	add.s64 	%rd74, %rd3, %rd73;
	ld.global.f32 	%f217, [%rd74];
	sub.f32 	%f218, %f216, %f217;
	add.s32 	%r51, %r11, %r1;
	mul.wide.s32 	%rd75, %r51, 4;
	add.s64 	%rd76, %rd2, %rd75;
	ld.global.f32 	%f219, [%rd76];
	fma.rn.f32 	%f238, %f219, %f218, %f238;
	add.s32 	%r52, %r52, 1;
	setp.eq.s32 	%p21, %r52, %r30;
	@%p21 bra 	$L__BB0_29;
	bra.uni 	$L__BB0_4;
$L__BB0_18:
	mov.f32 	%f35, 0f3F000000;
	cvt.sat.f32.f32 	%f36, %f35;
	mov.f32 	%f37, 0f4B400001;
	mov.f32 	%f38, 0f437C0000;
	fma.rm.f32 	%f39, %f36, %f38, %f37;
	add.f32 	%f40, %f39, 0fCB40007F;
	neg.f32 	%f17, %f40;
	mov.b32 	%r36, %f39;
	shl.b32 	%r37, %r36, 23;
	mov.b32 	%f18, %r37;
	and.b32  	%r20, %r30, 7;
	setp.lt.u32 	%p4, %r30, 8;
	mov.f32 	%f238, 0f00000000;
	mov.b32 	%r59, 0;
	@%p4 bra 	$L__BB0_21;
	and.b32  	%r59, %r30, 2147483640;
	ex2.approx.ftz.f32 	%f42, %f17;
	fma.rn.f32 	%f43, %f42, %f18, 0f3F800000;
	rcp.rn.f32 	%f19, %f43;
	mov.f32 	%f238, 0f00000000;
	mov.b32 	%r57, 0;
	mul.wide.s32 	%rd21, %r31, 4;
$L__BB0_20:
	.pragma "nounroll";
	mul.wide.u32 	%rd17, %r57, 4;
	add.s64 	%rd18, %rd3, %rd17;
	ld.global.f32 	%f44, [%rd18];
	sub.f32 	%f45, %f19, %f44;
	mad.lo.s32 	%r39, %r57, %r31, %r1;
	mul.wide.s32 	%rd19, %r39, 4;
	add.s64 	%rd20, %rd2, %rd19;
	ld.global.f32 	%f46, [%rd20];
	fma.rn.f32 	%f47, %f46, %f45, %f238;
	ld.global.f32 	%f48, [%rd18+4];
	sub.f32 	%f49, %f19, %f48;
	add.s64 	%rd22, %rd20, %rd21;
	ld.global.f32 	%f50, [%rd22];
	fma.rn.f32 	%f51, %f50, %f49, %f47;
	ld.global.f32 	%f52, [%rd18+8];
	sub.f32 	%f53, %f19, %f52;
	add.s64 	%rd23, %rd22, %rd21;
	ld.global.f32 	%f54, [%rd23];
	fma.rn.f32 	%f55, %f54, %f53, %f51;
	ld.global.f32 	%f56, [%rd18+12];
	sub.f32 	%f57, %f19, %f56;
	add.s64 	%rd24, %rd23, %rd21;
	ld.global.f32 	%f58, [%rd24];
	fma.rn.f32 	%f59, %f58, %f57, %f55;
	ld.global.f32 	%f60, [%rd18+16];
	sub.f32 	%f61, %f19, %f60;
	add.s64 	%rd25, %rd24, %rd21;
	ld.global.f32 	%f62, [%rd25];
	fma.rn.f32 	%f63, %f62, %f61, %f59;
	ld.global.f32 	%f64, [%rd18+20];
	sub.f32 	%f65, %f19, %f64;
	add.s64 	%rd26, %rd25, %rd21;
	ld.global.f32 	%f66, [%rd26];
	fma.rn.f32 	%f67, %f66, %f65, %f63;
	ld.global.f32 	%f68, [%rd18+24];
	sub.f32 	%f69, %f19, %f68;
	add.s64 	%rd27, %rd26, %rd21;
	ld.global.f32 	%f70, [%rd27];
	fma.rn.f32 	%f71, %f70, %f69, %f67;
	ld.global.f32 	%f72, [%rd18+28];
	sub.f32 	%f73, %f19, %f72;
	add.s64 	%rd28, %rd27, %rd21;
	ld.global.f32 	%f74, [%rd28];
	fma.rn.f32 	%f238, %f74, %f73, %f71;
	add.s32 	%r57, %r57, 8;
	setp.ne.s32 	%p5, %r57, %r59;
	@%p5 bra 	$L__BB0_20;
$L__BB0_21:
	setp.eq.s32 	%p6, %r20, 0;
	@%p6 bra 	$L__BB0_29;
	and.b32  	%r25, %r30, 3;
	setp.lt.u32 	%p7, %r20, 4;
	@%p7 bra 	$L__BB0_24;
	ex2.approx.ftz.f32 	%f76, %f17;
	fma.rn.f32 	%f77, %f76, %f18, 0f3F800000;
	rcp.rn.f32 	%f78, %f77;
	mul.wide.u32 	%rd29, %r59, 4;
	add.s64 	%rd30, %rd3, %rd29;
	ld.global.f32 	%f79, [%rd30];
	sub.f32 	%f80, %f78, %f79;
	mad.lo.s32 	%r40, %r59, %r31, %r1;
	mul.wide.s32 	%rd31, %r40, 4;
	add.s64 	%rd32, %rd2, %rd31;
	ld.global.f32 	%f81, [%rd32];
	fma.rn.f32 	%f82, %f81, %f80, %f238;
	ld.global.f32 	%f83, [%rd30+4];
	sub.f32 	%f84, %f78, %f83;
	mul.wide.s32 	%rd33, %r31, 4;
	add.s64 	%rd34, %rd32, %rd33;
	ld.global.f32 	%f85, [%rd34];
	fma.rn.f32 	%f86, %f85, %f84, %f82;
	ld.global.f32 	%f87, [%rd30+8];
	sub.f32 	%f88, %f78, %f87;
	add.s64 	%rd35, %rd34, %rd33;
	ld.global.f32 	%f89, [%rd35];
	fma.rn.f32 	%f90, %f89, %f88, %f86;
	ld.global.f32 	%f91, [%rd30+12];
	sub.f32 	%f92, %f78, %f91;
	add.s64 	%rd36, %rd35, %rd33;
	ld.global.f32 	%f93, [%rd36];
	fma.rn.f32 	%f238, %f93, %f92, %f90;
	add.s32 	%r59, %r59, 4;
$L__BB0_24:
	setp.eq.s32 	%p8, %r25, 0;
	@%p8 bra 	$L__BB0_29;
	setp.eq.s32 	%p9, %r25, 1;
	@%p9 bra 	$L__BB0_27;
	ex2.approx.ftz.f32 	%f95, %f17;
	fma.rn.f32 	%f96, %f95, %f18, 0f3F800000;
	rcp.rn.f32 	%f97, %f96;
	mul.wide.u32 	%rd37, %r59, 4;
	add.s64 	%rd38, %rd3, %rd37;
	ld.global.f32 	%f98, [%rd38];
	sub.f32 	%f99, %f97, %f98;
	mad.lo.s32 	%r41, %r59, %r31, %r1;
	mul.wide.s32 	%rd39, %r41, 4;
	add.s64 	%rd40, %rd2, %rd39;
	ld.global.f32 	%f100, [%rd40];
	fma.rn.f32 	%f101, %f100, %f99, %f238;
	ld.global.f32 	%f102, [%rd38+4];
	sub.f32 	%f103, %f97, %f102;
	mul.wide.s32 	%rd41, %r31, 4;
	add.s64 	%rd42, %rd40, %rd41;
	ld.global.f32 	%f104, [%rd42];
	fma.rn.f32 	%f238, %f104, %f103, %f101;
	add.s32 	%r59, %r59, 2;
$L__BB0_27:
	and.b32  	%r42, %r30, 1;
	setp.eq.b32 	%p10, %r42, 1;
	not.pred 	%p11, %p10;
	@%p11 bra 	$L__BB0_29;
	ex2.approx.ftz.f32 	%f105, %f17;
	fma.rn.f32 	%f106, %f105, %f18, 0f3F800000;
	rcp.rn.f32 	%f107, %f106;
	mul.wide.u32 	%rd43, %r59, 4;
	add.s64 	%rd44, %rd3, %rd43;
	ld.global.f32 	%f108, [%rd44];
	sub.f32 	%f109, %f107, %f108;
	mad.lo.s32 	%r43, %r59, %r31, %r1;
	mul.wide.s32 	%rd45, %r43, 4;
	add.s64 	%rd46, %rd2, %rd45;
	ld.global.f32 	%f110, [%rd46];
	fma.rn.f32 	%f238, %f110, %f109, %f238;
$L__BB0_29:
	cvt.rn.f32.s32 	%f220, %r30;
	div.rn.f32 	%f221, %f238, %f220;
	cvta.to.global.u64 	%rd77, %rd13;
	mul.wide.s32 	%rd78, %r1, 4;
	add.s64 	%rd79, %rd77, %rd78;
	st.global.f32 	[%rd79], %f221;
$L__BB0_30:
	ret;

}


// ===== COMPILED SASS (sm_100) =====

	.target	sm_100

	.elftype	@"ET_EXEC"


//--------------------- .note.nv.tkinfo           --------------------------
	.section	.note.nv.tkinfo,"",@"SHT_NOTE"
	.sectionflags	@"SHF_NOTE_NV_TKINFO"
	.tkinfo
        /*0018*/ 	.word	0x00000002
        /*0030*/ 	.string	""
        /*0030*/ 	.string	"ptxas"
        /*0030*/ 	.string	"Cuda compilation tools, release 13.0, V13.0.88"
        /*0030*/ 	.string	"Build cuda_13.0.r13.0/compiler.36424714_0"
        /*0030*/ 	.string	"-arch sm_100 -m 64 "



//--------------------- .note.nv.cuinfo           --------------------------
	.section	.note.nv.cuinfo,"",@"SHT_NOTE"
	.sectionflags	@"SHF_NOTE_NV_CUINFO"
        /*0018*/ 	.short	0x0002
        /*001a*/ 	.short	0x0064
        /*001c*/ 	.short	0x0082
	.zero		2


//--------------------- .nv.info                  --------------------------
	.section	.nv.info,"",@"SHT_CUDA_INFO"
	.align	4


	//----- nvinfo : EIATTR_REGCOUNT
	.align		4
        /*0000*/ 	.byte	0x04, 0x2f
        /*0002*/ 	.short	(.L_1 - .L_0)
	.align		4
.L_0:
        /*0004*/ 	.word	index@(_Z17compute_gradientsPKfS0_S0_Pfii)
        /*0008*/ 	.word	0x00000020


	//----- nvinfo : EIATTR_FRAME_SIZE
	.align		4
.L_1:
        /*000c*/ 	.byte	0x04, 0x11
        /*000e*/ 	.short	(.L_3 - .L_2)
	.align		4
.L_2:
        /*0010*/ 	.word	index@($__internal_1_$__cuda_sm3x_div_rn_noftz_f32_slowpath)
        /*0014*/ 	.word	0x00000000


	//----- nvinfo : EIATTR_FRAME_SIZE
	.align		4
.L_3:
        /*0018*/ 	.byte	0x04, 0x11
        /*001a*/ 	.short	(.L_5 - .L_4)
	.align		4
.L_4:
        /*001c*/ 	.word	index@($__internal_0_$__cuda_sm20_rcp_rn_f32_slowpath)
        /*0020*/ 	.word	0x00000000


	//----- nvinfo : EIATTR_FRAME_SIZE
	.align		4
.L_5:
        /*0024*/ 	.byte	0x04, 0x11
        /*0026*/ 	.short	(.L_7 - .L_6)
	.align		4
.L_6:
        /*0028*/ 	.word	index@(_Z17compute_gradientsPKfS0_S0_Pfii)
        /*002c*/ 	.word	0x00000000


	//----- nvinfo : EIATTR_MIN_STACK_SIZE
	.align		4
.L_7:
        /*0030*/ 	.byte	0x04, 0x12
        /*0032*/ 	.short	(.L_9 - .L_8)
	.align		4
.L_8:
        /*0034*/ 	.word	index@(_Z17compute_gradientsPKfS0_S0_Pfii)
        /*0038*/ 	.word	0x00000000
.L_9:


//--------------------- .nv.compat                --------------------------
	.section	.nv.compat,"",@"SHT_CUDA_COMPAT_INFO"
	.align	4
        /*0000*/ 	.byte	0x02, 0x09, 0x00, 0x00, 0x02, 0x02, 0x01, 0x00, 0x02, 0x05, 0x05, 0x00, 0x03, 0x07, 0x01, 0x01
        /*0010*/ 	.byte	0x02, 0x03, 0x00, 0x00, 0x02, 0x06, 0x01, 0x00, 0x04, 0x0b, 0x08, 0x00, 0x01, 0x00, 0x00, 0x00
        /*0020*/ 	.byte	0x00, 0x00, 0x00, 0x00


//--------------------- .nv.info._Z17compute_gradientsPKfS0_S0_Pfii --------------------------
	.section	.nv.info._Z17compute_gradientsPKfS0_S0_Pfii,"",@"SHT_CUDA_INFO"
	.sectionflags	@""
	.align	4


	//----- nvinfo : EIATTR_CUDA_API_VERSION
	.align		4
        /*0000*/ 	.byte	0x04, 0x37
        /*0002*/ 	.short	(.L_11 - .L_10)
.L_10:
        /*0004*/ 	.word	0x00000082


	//----- nvinfo : EIATTR_KPARAM_INFO
	.align		4
.L_11:
        /*0008*/ 	.byte	0x04, 0x17
        /*000a*/ 	.short	(.L_13 - .L_12)
.L_12:
        /*000c*/ 	.word	0x00000000
        /*0010*/ 	.short	0x0005
        /*0012*/ 	.short	0x0024
        /*0014*/ 	.byte	0x00, 0xf0, 0x11, 0x00


	//----- nvinfo : EIATTR_KPARAM_INFO
	.align		4
.L_13:
        /*0018*/ 	.byte	0x04, 0x17
        /*001a*/ 	.short	(.L_15 - .L_14)
.L_14:
        /*001c*/ 	.word	0x00000000
        /*0020*/ 	.short	0x0004
        /*0022*/ 	.short	0x0020
        /*0024*/ 	.byte	0x00, 0xf0, 0x11, 0x00


	//----- nvinfo : EIATTR_KPARAM_INFO
	.align		4
.L_15:
        /*0028*/ 	.byte	0x04, 0x17
        /*002a*/ 	.short	(.L_17 - .L_16)
.L_16:
        /*002c*/ 	.word	0x00000000
        /*0030*/ 	.short	0x0003
        /*0032*/ 	.short	0x0018
        /*0034*/ 	.byte	0x00, 0xf5, 0x21, 0x00


	//----- nvinfo : EIATTR_KPARAM_INFO
	.align		4
.L_17:
        /*0038*/ 	.byte	0x04, 0x17
        /*003a*/ 	.short	(.L_19 - .L_18)
.L_18:
        /*003c*/ 	.word	0x00000000
        /*0040*/ 	.short	0x0002
        /*0042*/ 	.short	0x0010
        /*0044*/ 	.byte	0x00, 0xf5, 0x21, 0x00


	//----- nvinfo : EIATTR_KPARAM_INFO
	.align		4
.L_19:
        /*0048*/ 	.byte	0x04, 0x17
        /*004a*/ 	.short	(.L_21 - .L_20)
.L_20:
        /*004c*/ 	.word	0x00000000
        /*0050*/ 	.short	0x0001
        /*0052*/ 	.short	0x0008
        /*0054*/ 	.byte	0x00, 0xf5, 0x21, 0x00


	//----- nvinfo : EIATTR_KPARAM_INFO
	.align		4
.L_21:
        /*0058*/ 	.byte	0x04, 0x17
        /*005a*/ 	.short	(.L_23 - .L_22)
.L_22:
        /*005c*/ 	.word	0x00000000
        /*0060*/ 	.short	0x0000
        /*0062*/ 	.short	0x0000
        /*0064*/ 	.byte	0x00, 0xf5, 0x21, 0x00


	//----- nvinfo : EIATTR_SPARSE_MMA_MASK
	.align		4
.L_23:
        /*0068*/ 	.byte	0x03, 0x50
        /*006a*/ 	.short	0x0000


	//----- nvinfo : EIATTR_MAXREG_COUNT
	.align		4
        /*006c*/ 	.byte	0x03, 0x1b
        /*006e*/ 	.short	0x00ff


	//----- nvinfo : EIATTR_MERCURY_ISA_VERSION
	.align		4
        /*0070*/ 	.byte	0x03, 0x5f
        /*0072*/ 	.short	0x0101


	//----- nvinfo : EIATTR_VRC_CTA_INIT_COUNT
	.align		4
        /*0074*/ 	.byte	0x02, 0x4a
	.zero		1
	.zero		1


	//----- nvinfo : EIATTR_EXIT_INSTR_OFFSETS
	.align		4
        /*0078*/ 	.byte	0x04, 0x1c
        /*007a*/ 	.short	(.L_25 - .L_24)


	//   ....[0]....
.L_24:
        /*007c*/ 	.word	0x00000070


	//   ....[1]....
        /*0080*/ 	.word	0x00001af0


	//----- nvinfo : EIATTR_CRS_STACK_SIZE
	.align		4
.L_25:
        /*0084*/ 	.byte	0x04, 0x1e
        /*0086*/ 	.short	(.L_27 - .L_26)
.L_26:
        /*0088*/ 	.word	0x00000000


	//----- nvinfo : EIATTR_CBANK_PARAM_SIZE
	.align		4
.L_27:
        /*008c*/ 	.byte	0x03, 0x19
        /*008e*/ 	.short	0x0028


	//----- nvinfo : EIATTR_PARAM_CBANK
	.align		4
        /*0090*/ 	.byte	0x04, 0x0a
        /*0092*/ 	.short	(.L_29 - .L_28)
	.align		4
.L_28:
        /*0094*/ 	.word	index@(.nv.constant0._Z17compute_gradientsPKfS0_S0_Pfii)
        /*0098*/ 	.short	0x0380
        /*009a*/ 	.short	0x0028


	//----- nvinfo : EIATTR_SW_WAR
	.align		4
.L_29:
        /*009c*/ 	.byte	0x04, 0x36
        /*009e*/ 	.short	(.L_31 - .L_30)
.L_30:
        /*00a0*/ 	.word	0x00000008
.L_31:


//--------------------- .nv.callgraph             --------------------------
	.section	.nv.callgraph,"",@"SHT_CUDA_CALLGRAPH"
	.align	4
	.sectionentsize	8
	.align		4
        /*0000*/ 	.word	0x00000000
	.align		4
        /*0004*/ 	.word	0xffffffff
	.align		4
        /*0008*/ 	.word	0x00000000
	.align		4
        /*000c*/ 	.word	0xfffffffe
	.align		4
        /*0010*/ 	.word	0x00000000
	.align		4
        /*0014*/ 	.word	0xfffffffd
	.align		4
        /*0018*/ 	.word	0x00000000
	.align		4
        /*001c*/ 	.word	0xfffffffc


//--------------------- .text._Z17compute_gradientsPKfS0_S0_Pfii --------------------------
	.section	.text._Z17compute_gradientsPKfS0_S0_Pfii,"ax",@progbits
	.align	128
        .global         _Z17compute_gradientsPKfS0_S0_Pfii
        .type           _Z17compute_gradientsPKfS0_S0_Pfii,@function
        .size           _Z17compute_gradientsPKfS0_S0_Pfii,(.L_x_40 - _Z17compute_gradientsPKfS0_S0_Pfii)
        .other          _Z17compute_gradientsPKfS0_S0_Pfii,@"STO_CUDA_ENTRY STV_DEFAULT"
_Z17compute_gradientsPKfS0_S0_Pfii:
.text._Z17compute_gradientsPKfS0_S0_Pfii:
[----:B------:R-:W-:Y:S01]  /*0000*/  LDC R1, c[0x0][0x37c] ;  /* 0x0000df00ff017b82 */ /* 0x000fe20000000800 */
[----:B------:R-:W0:Y:S07]  /*0010*/  S2R R0, SR_TID.X ;  /* 0x0000000000007919 */ /* 0x000e2e0000002100 */
[----:B------:R-:W0:Y:S08]  /*0020*/  S2UR UR4, SR_CTAID.X ;  /* 0x00000000000479c3 */ /* 0x000e300000002500 */
[----:B------:R-:W0:Y:S08]  /*0030*/  LDC R3, c[0x0][0x360] ;  /* 0x0000d800ff037b82 */ /* 0x000e300000000800 */
[----:B------:R-:W1:Y:S01]  /*0040*/  LDC R7, c[0x0][0x3a4] ;  /* 0x0000e900ff077b82 */ /* 0x000e620000000800 */
[----:B0-----:R-:W-:-:S05]  /*0050*/  IMAD R0, R3, UR4, R0 ;  /* 0x0000000403007c24 */ /* 0x001fca000f8e0200 */
[----:B-1----:R-:W-:-:S13]  /*0060*/  ISETP.GE.AND P0, PT, R0, R7, PT ;  /* 0x000000070000720c */ /* 0x002fda0003f06270 */
[----:B------:R-:W-:Y:S05]  /*0070*/  @P0 EXIT ;  /* 0x000000000000094d */ /* 0x000fea0003800000 */
[----:B------:R-:W0:Y:S01]  /*0080*/  LDCU UR4, c[0x0][0x3a0] ;  /* 0x00007400ff0477ac */ /* 0x000e220008000800 */
[----:B------:R-:W-:Y:S01]  /*0090*/  HFMA2 R2, -RZ, RZ, 0, 0 ;  /* 0x00000000ff027431 */ /* 0x000fe200000001ff */
[----:B------:R-:W1:Y:S01]  /*00a0*/  LDCU.64 UR6, c[0x0][0x358] ;  /* 0x00006b00ff0677ac */ /* 0x000e620008000a00 */
[----:B0-----:R-:W-:-:S09]  /*00b0*/  UISETP.GE.AND UP0, UPT, UR4, 0x1, UPT ;  /* 0x000000010400788c */ /* 0x001fd2000bf06270 */
[----:B-1----:R-:W-:Y:S05]  /*00c0*/  BRA.U !UP0, `(.L_x_0) ;  /* 0x00000019083c7547 */ /* 0x002fea000b800000 */
[----:B------:R-:W-:-:S13]  /*00d0*/  ISETP.GE.AND P0, PT, R7, 0x1, PT ;  /* 0x000000010700780c */ /* 0x000fda0003f06270 */
[----:B------:R-:W-:Y:S05]  /*00e0*/  @!P0 BRA `(.L_x_1) ;  /* 0x0000000c00548947 */ /* 0x000fea0003800000 */
[C---:B------:R-:W-:Y:S01]  /*00f0*/  LOP3.LUT R5, R7.reuse, 0x7, RZ, 0xc0, !PT ;  /* 0x0000000707057812 */ /* 0x040fe200078ec0ff */
[----:B------:R-:W-:Y:S01]  /*0100*/  IMAD.MOV.U32 R2, RZ, RZ, RZ ;  /* 0x000000ffff027224 */ /* 0x000fe200078e00ff */
[C---:B------:R-:W-:Y:S02]  /*0110*/  LOP3.LUT R4, R7.reuse, 0xf, RZ, 0xc0, !PT ;  /* 0x0000000f07047812 */ /* 0x040fe400078ec0ff */
[----:B------:R-:W-:Y:S01]  /*0120*/  LOP3.LUT R6, R7, 0x7ffffff0, RZ, 0xc0, !PT ;  /* 0x7ffffff007067812 */ /* 0x000fe200078ec0ff */
[----:B------:R-:W-:Y:S01]  /*0130*/  VIADD R10, R5, 0xffffffff ;  /* 0xffffffff050a7836 */ /* 0x000fe20000000000 */
[C---:B------:R-:W-:Y:S02]  /*0140*/  IADD3 R3, PT, PT, R7.reuse, -0x1, RZ ;  /* 0xffffffff07037810 */ /* 0x040fe40007ffe0ff */
[----:B------:R-:W-:Y:S02]  /*0150*/  LOP3.LUT R7, R7, 0x3, RZ, 0xc0, !PT ;  /* 0x0000000307077812 */ /* 0x000fe400078ec0ff */
[----:B------:R-:W-:-:S02]  /*0160*/  MOV R8, RZ ;  /* 0x000000ff00087202 */ /* 0x000fc40000000f00 */
[----:B------:R-:W-:Y:S02]  /*0170*/  IADD3 R9, PT, PT, R4, -0x1, RZ ;  /* 0xffffffff04097810 */ /* 0x000fe40007ffe0ff */
[----:B------:R-:W-:-:S07]  /*0180*/  IADD3 R11, PT, PT, -R6, RZ, RZ ;  /* 0x000000ff060b7210 */ /* 0x000fce0007ffe1ff */
.L_x_9:
[----:B------:R-:W0:Y:S01]  /*0190*/  LDCU UR4, c[0x0][0x3a4] ;  /* 0x00007480ff0477ac */ /* 0x000e220008000800 */
[----:B------:R-:W-:Y:S01]  /*01a0*/  ISETP.GE.U32.AND P0, PT, R3, 0xf, PT ;  /* 0x0000000f0300780c */ /* 0x000fe20003f06070 */
[----:B------:R-:W-:Y:S02]  /*01b0*/  HFMA2 R20, -RZ, RZ, 0, 0 ;  /* 0x00000000ff147431 */ /* 0x000fe400000001ff */
[----:B------:R-:W-:Y:S02]  /*01c0*/  IMAD.MOV.U32 R18, RZ, RZ, RZ ;  /* 0x000000ffff127224 */ /* 0x000fe400078e00ff */
[----:B0-----:R-:W-:-:S08]  /*01d0*/  IMAD R19, R8, UR4, RZ ;  /* 0x0000000408137c24 */ /* 0x001fd0000f8e02ff */
[----:B------:R-:W-:Y:S05]  /*01e0*/  @!P0 BRA `(.L_x_2) ;  /* 0x00000004001c8947 */ /* 0x000fea0003800000 */
[----:B------:R-:W0:Y:S01]  /*01f0*/  LDC.64 R12, c[0x0][0x380] ;  /* 0x0000e000ff0c7b82 */ /* 0x000e220000000a00 */
[----:B------:R-:W1:Y:S01]  /*0200*/  LDCU.64 UR4, c[0x0][0x390] ;  /* 0x00007200ff0477ac */ /* 0x000e620008000a00 */
[----:B------:R-:W-:Y:S01]  /*0210*/  MOV R20, RZ ;  /* 0x000000ff00147202 */ /* 0x000fe20000000f00 */
[----:B------:R-:W-:Y:S01]  /*0220*/  IMAD.MOV.U32 R16, RZ, RZ, R11 ;  /* 0x000000ffff107224 */ /* 0x000fe200078e000b */
[----:B-1----:R-:W-:-:S04]  /*0230*/  UIADD3 UR4, UP0, UPT, UR4, 0x20, URZ ;  /* 0x0000002004047890 */ /* 0x002fc8000ff1e0ff */
[----:B------:R-:W-:Y:S01]  /*0240*/  UIADD3.X UR5, UPT, UPT, URZ, UR5, URZ, UP0, !UPT ;  /* 0x00000005ff057290 */ /* 0x000fe200087fe4ff */
[----:B0-----:R-:W-:Y:S01]  /*0250*/  IMAD.WIDE.U32 R12, R19, 0x4, R12 ;  /* 0x00000004130c7825 */ /* 0x001fe200078e000c */
[----:B------:R-:W-:Y:S02]  /*0260*/  MOV R26, UR4 ;  /* 0x00000004001a7c02 */ /* 0x000fe40008000f00 */
[----:B------:R-:W-:Y:S02]  /*0270*/  IADD3 R21, P0, PT, R12, 0x20, RZ ;  /* 0x000000200c157810 */ /* 0x000fe40007f1e0ff */
[----:B------:R-:W-:Y:S02]  /*0280*/  MOV R27, UR5 ;  /* 0x00000005001b7c02 */ /* 0x000fe40008000f00 */
[----:B------:R-:W-:-:S09]  /*0290*/  IADD3.X R22, PT, PT, RZ, R13, RZ, P0, !PT ;  /* 0x0000000dff167210 */ /* 0x000fd200007fe4ff */
.L_x_3:
[----:B------:R-:W-:Y:S01]  /*02a0*/  IMAD.MOV.U32 R14, RZ, RZ, R26 ;  /* 0x000000ffff0e7224 */ /* 0x000fe200078e001a */
[----:B------:R-:W-:Y:S01]  /*02b0*/  MOV R15, R27 ;  /* 0x0000001b000f7202 */ /* 0x000fe20000000f00 */
[----:B------:R-:W-:Y:S01]  /*02c0*/  IMAD.MOV.U32 R13, RZ, RZ, R22 ;  /* 0x000000ffff0d7224 */ /* 0x000fe200078e0016 */
[----:B------:R-:W-:-:S03]  /*02d0*/  MOV R12, R21 ;  /* 0x00000015000c7202 */ /* 0x000fc60000000f00 */
[----:B------:R-:W2:Y:S04]  /*02e0*/  LDG.E R24, desc[UR6][R14.64+-0x20] ;  /* 0xffffe0060e187981 */ /* 0x000ea8000c1e1900 */
[----:B------:R-:W2:Y:S04]  /*02f0*/  LDG.E R23, desc[UR6][R12.64+-0x20] ;  /* 0xffffe0060c177981 */ /* 0x000ea8000c1e1900 */
[----:B------:R-:W3:Y:S04]  /*0300*/  LDG.E R26, desc[UR6][R12.64+-0x1c] ;  /* 0xffffe4060c1a7981 */ /* 0x000ee8000c1e1900 */
[----:B------:R-:W3:Y:S04]  /*0310*/  LDG.E R25, desc[UR6][R14.64+-0x1c] ;  /* 0xffffe4060e197981 */ /* 0x000ee8000c1e1900 */
[----:B------:R-:W4:Y:S04]  /*0320*/  LDG.E R22, desc[UR6][R12.64+-0x18] ;  /* 0xffffe8060c167981 */ /* 0x000f28000c1e1900 */
[----:B------:R-:W4:Y:S04]  /*0330*/  LDG.E R21, desc[UR6][R14.64+-0x18] ;  /* 0xffffe8060e157981 */ /* 0x000f28000c1e1900 */
[----:B------:R-:W5:Y:S04]  /*0340*/  LDG.E R17, desc[UR6][R12.64+-0x14] ;  /* 0xffffec060c117981 */ /* 0x000f68000c1e1900 */
[----:B------:R-:W5:Y:S01]  /*0350*/  LDG.E R18, desc[UR6][R14.64+-0x14] ;  /* 0xffffec060e127981 */ /* 0x000f62000c1e1900 */
[----:B--2---:R-:W-:-:S03]  /*0360*/  FFMA R23, R23, R24, R20 ;  /* 0x0000001817177223 */ /* 0x004fc60000000014 */
[----:B------:R-:W2:Y:S04]  /*0370*/  LDG.E R20, desc[UR6][R12.64+-0x10] ;  /* 0xfffff0060c147981 */ /* 0x000ea8000c1e1900 */
[----:B------:R-:W2:Y:S01]  /*0380*/  LDG.E R24, desc[UR6][R12.64+-0xc] ;  /* 0xfffff4060c187981 */ /* 0x000ea2000c1e1900 */
[----:B---3--:R-:W-:-:S03]  /*0390*/  FFMA R25, R26, R25, R23 ;  /* 0x000000191a197223 */ /* 0x008fc60000000017 */
[----:B------:R-:W2:Y:S01]  /*03a0*/  LDG.E R23, desc[UR6][R14.64+-0x10] ;  /* 0xfffff0060e177981 */ /* 0x000ea2000c1e1900 */
[----:B----4-:R-:W-:-:S03]  /*03b0*/  FFMA R26, R22, R21, R25 ;  /* 0x00000015161a7223 */ /* 0x010fc60000000019 */
[----:B------:R-:W3:Y:S04]  /*03c0*/  LDG.E R25, desc[UR6][R14.64+-0xc] ;  /* 0xfffff4060e197981 */ /* 0x000ee8000c1e1900 */
[----:B------:R-:W4:Y:S04]  /*03d0*/  LDG.E R21, desc[UR6][R12.64+-0x8] ;  /* 0xfffff8060c157981 */ /* 0x000f28000c1e1900 */
[----:B------:R-:W4:Y:S01]  /*03e0*/  LDG.E R22, desc[UR6][R14.64+-0x8] ;  /* 0xfffff8060e167981 */ /* 0x000f22000c1e1900 */
[----:B-----5:R-:W-:-:S03]  /*03f0*/  FFMA R27, R17, R18, R26 ;  /* 0x00000012111b7223 */ /* 0x020fc6000000001a */
[----:B------:R-:W5:Y:S04]  /*0400*/  LDG.E R18, desc[UR6][R12.64+-0x4] ;  /* 0xfffffc060c127981 */ /* 0x000f68000c1e1900 */
[----:B------:R-:W5:Y:S01]  /*0410*/  LDG.E R17, desc[UR6][R14.64+-0x4] ;  /* 0xfffffc060e117981 */ /* 0x000f62000c1e1900 */
[----:B--2---:R-:W-:-:S03]  /*0420*/  FFMA R23, R20, R23, R27 ;  /* 0x0000001714177223 */ /* 0x004fc6000000001b */
[----:B------:R-:W2:Y:S01]  /*0430*/  LDG.E R20, desc[UR6][R12.64] ;  /* 0x000000060c147981 */ /* 0x000ea2000c1e1900 */
[----:B---3--:R-:W-:-:S03]  /*0440*/  FFMA R24, R24, R25, R23 ;  /* 0x0000001918187223 */ /* 0x008fc60000000017 */
[----:B------:R-:W2:Y:S04]  /*0450*/  LDG.E R23, desc[UR6][R14.64] ;  /* 0x000000060e177981 */ /* 0x000ea8000c1e1900 */
[----:B------:R-:W3:Y:S01]  /*0460*/  LDG.E R25, desc[UR6][R14.64+0x4] ;  /* 0x000004060e197981 */ /* 0x000ee2000c1e1900 */
        /* <DEDUP_REMOVED lines=13> */
[----:B------:R-:W4:Y:S04]  /*0540*/  LDG.E R21, desc[UR6][R12.64+0x14] ;  /* 0x000014060c157981 */ /* 0x000f28000c1e1900 */
[----:B------:R-:W4:Y:S01]  /*0550*/  LDG.E R22, desc[UR6][R14.64+0x14] ;  /* 0x000014060e167981 */ /* 0x000f22000c1e1900 */
[----:B-----5:R-:W-:-:S03]  /*0560*/  FFMA R27, R17, R18, R24 ;  /* 0x00000012111b7223 */ /* 0x020fc60000000018 */
[----:B------:R-:W3:Y:S04]  /*0570*/  LDG.E R24, desc[UR6][R12.64+0x18] ;  /* 0x000018060c187981 */ /* 0x000ee8000c1e1900 */
[----:B------:R-:W5:Y:S04]  /*0580*/  LDG.E R17, desc[UR6][R12.64+0x1c] ;  /* 0x00001c060c117981 */ /* 0x000f68000c1e1900 */
[----:B------:R-:W5:Y:S01]  /*0590*/  LDG.E R18, desc[UR6][R14.64+0x1c] ;  /* 0x00001c060e127981 */ /* 0x000f62000c1e1900 */
[----:B------:R-:W-:-:S04]  /*05a0*/  IADD3 R16, PT, PT, R16, 0x10, RZ ;  /* 0x0000001010107810 */ /* 0x000fc80007ffe0ff */
[----:B------:R-:W-:Y:S02]  /*05b0*/  ISETP.NE.AND P0, PT, R16, RZ, PT ;  /* 0x000000ff1000720c */ /* 0x000fe40003f05270 */
[----:B------:R-:W-:Y:S01]  /*05c0*/  IADD3 R26, P2, PT, R14, 0x40, RZ ;  /* 0x000000400e1a7810 */ /* 0x000fe20007f5e0ff */
[----:B--2---:R-:W-:-:S04]  /*05d0*/  FFMA R20, R20, R23, R27 ;  /* 0x0000001714147223 */ /* 0x004fc8000000001b */
[----:B------:R-:W-:Y:S02]  /*05e0*/  IMAD.X R27, RZ, RZ, R15, P2 ;  /* 0x000000ffff1b7224 */ /* 0x000fe400010e060f */
[----:B----4-:R-:W-:Y:S01]  /*05f0*/  FFMA R23, R21, R22, R20 ;  /* 0x0000001615177223 */ /* 0x010fe20000000014 */
[----:B------:R-:W-:-:S03]  /*0600*/  IADD3 R21, P1, PT, R12, 0x40, RZ ;  /* 0x000000400c157810 */ /* 0x000fc60007f3e0ff */
[----:B---3--:R-:W-:Y:S01]  /*0610*/  FFMA R24, R24, R25, R23 ;  /* 0x0000001918187223 */ /* 0x008fe20000000017 */
[----:B------:R-:W-:-:S03]  /*0620*/  IADD3.X R22, PT, PT, RZ, R13, RZ, P1, !PT ;  /* 0x0000000dff167210 */ /* 0x000fc60000ffe4ff */
[----:B-----5:R-:W-:Y:S01]  /*0630*/  FFMA R20, R17, R18, R24 ;  /* 0x0000001211147223 */ /* 0x020fe20000000018 */
[----:B------:R-:W-:Y:S06]  /*0640*/  @P0 BRA `(.L_x_3) ;  /* 0xfffffffc00140947 */ /* 0x000fec000383ffff */
[----:B------:R-:W-:-:S07]  /*0650*/  MOV R18, R6 ;  /* 0x0000000600127202 */ /* 0x000fce0000000f00 */
.L_x_2:
[----:B------:R-:W-:-:S13]  /*0660*/  ISETP.NE.AND P0, PT, R4, RZ, PT ;  /* 0x000000ff0400720c */ /* 0x000fda0003f05270 */
[----:B------:R-:W-:Y:S05]  /*0670*/  @!P0 BRA `(.L_x_4) ;  /* 0x0000000400608947 */ /* 0x000fea0003800000 */
[----:B------:R-:W-:Y:S02]  /*0680*/  ISETP.GE.U32.AND P1, PT, R9, 0x7, PT ;  /* 0x000000070900780c */ /* 0x000fe40003f26070 */
[----:B------:R-:W-:-:S11]  /*0690*/  ISETP.NE.AND P0, PT, R5, RZ, PT ;  /* 0x000000ff0500720c */ /* 0x000fd60003f05270 */
[----:B------:R-:W-:Y:S05]  /*06a0*/  @!P1 BRA `(.L_x_5) ;  /* 0x00000000008c9947 */ /* 0x000fea0003800000 */
[----:B------:R-:W0:Y:S01]  /*06b0*/  LDC.64 R16, c[0x0][0x380] ;  /* 0x0000e000ff107b82 */ /* 0x000e220000000a00 */
[CC--:B------:R-:W-:Y:S02]  /*06c0*/  IADD3 R21, PT, PT, R19.reuse, R18.reuse, RZ ;  /* 0x0000001213157210 */ /* 0x0c0fe40007ffe0ff */
[----:B------:R-:W-:-:S05]  /*06d0*/  IADD3 R22, P1, PT, R19, R18, RZ ;  /* 0x0000001213167210 */ /* 0x000fca0007f3e0ff */
[----:B------:R-:W1:Y:S08]  /*06e0*/  LDC.64 R12, c[0x0][0x380] ;  /* 0x0000e000ff0c7b82 */ /* 0x000e700000000a00 */
[----:B------:R-:W2:Y:S01]  /*06f0*/  LDC.64 R14, c[0x0][0x390] ;  /* 0x0000e400ff0e7b82 */ /* 0x000ea20000000a00 */
[----:B0-----:R-:W-:-:S04]  /*0700*/  IMAD.WIDE.U32 R16, R21, 0x4, R16 ;  /* 0x0000000415107825 */ /* 0x001fc800078e0010 */
[----:B------:R-:W-:Y:S02]  /*0710*/  IMAD.X R21, RZ, RZ, RZ, P1 ;  /* 0x000000ffff157224 */ /* 0x000fe400008e06ff */
[----:B------:R-:W3:Y:S01]  /*0720*/  LDG.E R17, desc[UR6][R16.64] ;  /* 0x0000000610117981 */ /* 0x000ee2000c1e1900 */
[----:B-1----:R-:W-:-:S04]  /*0730*/  LEA R12, P1, R22, R12, 0x2 ;  /* 0x0000000c160c7211 */ /* 0x002fc800078210ff */
[----:B------:R-:W-:Y:S01]  /*0740*/  LEA.HI.X R13, R22, R13, R21, 0x2, P1 ;  /* 0x0000000d160d7211 */ /* 0x000fe200008f1415 */
[----:B--2---:R-:W-:-:S04]  /*0750*/  IMAD.WIDE.U32 R14, R18, 0x4, R14 ;  /* 0x00000004120e7825 */ /* 0x004fc800078e000e */
[----:B------:R-:W2:Y:S04]  /*0760*/  LDG.E R25, desc[UR6][R12.64+0x4] ;  /* 0x000004060c197981 */ /* 0x000ea8000c1e1900 */
[----:B------:R-:W3:Y:S04]  /*0770*/  LDG.E R21, desc[UR6][R14.64] ;  /* 0x000000060e157981 */ /* 0x000ee8000c1e1900 */
[----:B------:R-:W2:Y:S04]  /*0780*/  LDG.E R26, desc[UR6][R14.64+0x4] ;  /* 0x000004060e1a7981 */ /* 0x000ea8000c1e1900 */
[----:B------:R-:W4:Y:S04]  /*0790*/  LDG.E R22, desc[UR6][R14.64+0x8] ;  /* 0x000008060e167981 */ /* 0x000f28000c1e1900 */
[----:B------:R-:W4:Y:S04]  /*07a0*/  LDG.E R23, desc[UR6][R12.64+0x8] ;  /* 0x000008060c177981 */ /* 0x000f28000c1e1900 */
[----:B------:R-:W5:Y:S04]  /*07b0*/  LDG.E R16, desc[UR6][R12.64+0x10] ;  /* 0x000010060c107981 */ /* 0x000f68000c1e1900 */
[----:B------:R-:W5:Y:S04]  /*07c0*/  LDG.E R27, desc[UR6][R12.64+0x18] ;  /* 0x000018060c1b7981 */ /* 0x000f68000c1e1900 */
[----:B------:R-:W5:Y:S01]  /*07d0*/  LDG.E R28, desc[UR6][R12.64+0x1c] ;  /* 0x00001c060c1c7981 */ /* 0x000f62000c1e1900 */
[----:B---3--:R-:W-:-:S03]  /*07e0*/  FFMA R24, R17, R21, R20 ;  /* 0x0000001511187223 */ /* 0x008fc60000000014 */
[----:B------:R-:W3:Y:S01]  /*07f0*/  LDG.E R20, desc[UR6][R14.64+0xc] ;  /* 0x00000c060e147981 */ /* 0x000ee2000c1e1900 */
[----:B--2---:R-:W-:-:S03]  /*0800*/  FFMA R24, R25, R26, R24 ;  /* 0x0000001a19187223 */ /* 0x004fc60000000018 */
[----:B------:R-:W3:Y:S04]  /*0810*/  LDG.E R21, desc[UR6][R12.64+0xc] ;  /* 0x00000c060c157981 */ /* 0x000ee8000c1e1900 */
[----:B------:R-:W5:Y:S01]  /*0820*/  LDG.E R25, desc[UR6][R14.64+0x10] ;  /* 0x000010060e197981 */ /* 0x000f62000c1e1900 */
[----:B----4-:R-:W-:-:S03]  /*0830*/  FFMA R26, R23, R22, R24 ;  /* 0x00000016171a7223 */ /* 0x010fc60000000018 */
[----:B------:R-:W2:Y:S04]  /*0840*/  LDG.E R24, desc[UR6][R14.64+0x14] ;  /* 0x000014060e187981 */ /* 0x000ea8000c1e1900 */
[----:B------:R-:W2:Y:S04]  /*0850*/  LDG.E R23, desc[UR6][R12.64+0x14] ;  /* 0x000014060c177981 */ /* 0x000ea8000c1e1900 */
[----:B------:R-:W4:Y:S04]  /*0860*/  LDG.E R17, desc[UR6][R14.64+0x18] ;  /* 0x000018060e117981 */ /* 0x000f28000c1e1900 */
[----:B------:R-:W4:Y:S01]  /*0870*/  LDG.E R22, desc[UR6][R14.64+0x1c] ;  /* 0x00001c060e167981 */ /* 0x000f22000c1e1900 */
[----:B------:R-:W-:Y:S01]  /*0880*/  IADD3 R18, PT, PT, R18, 0x8, RZ ;  /* 0x0000000812127810 */ /* 0x000fe20007ffe0ff */
[----:B---3--:R-:W-:-:S04]  /*0890*/  FFMA R21, R21, R20, R26 ;  /* 0x0000001415157223 */ /* 0x008fc8000000001a */
[----:B-----5:R-:W-:-:S04]  /*08a0*/  FFMA R16, R16, R25, R21 ;  /* 0x0000001910107223 */ /* 0x020fc80000000015 */
[----:B--2---:R-:W-:-:S04]  /*08b0*/  FFMA R16, R23, R24, R16 ;  /* 0x0000001817107223 */ /* 0x004fc80000000010 */
[----:B----4-:R-:W-:-:S04]  /*08c0*/  FFMA R17, R27, R17, R16 ;  /* 0x000000111b117223 */ /* 0x010fc80000000010 */
[----:B------:R-:W-:-:S07]  /*08d0*/  FFMA R20, R28, R22, R17 ;  /* 0x000000161c147223 */ /* 0x000fce0000000011 */
.L_x_5:
        /* <DEDUP_REMOVED lines=21> */
[----:B------:R-:W5:Y:S01]  /*0a30*/  LDG.E R26, desc[UR6][R12.64+0xc] ;  /* 0x00000c060c1a7981 */ /* 0x000f62000c1e1900 */
[----:B------:R-:W-:Y:S01]  /*0a40*/  IADD3 R18, PT, PT, R18, 0x4, RZ ;  /* 0x0000000412127810 */ /* 0x000fe20007ffe0ff */
[----:B---3--:R-:W-:-:S04]  /*0a50*/  FFMA R21, R15, R21, R20 ;  /* 0x000000150f157223 */ /* 0x008fc80000000014 */
[----:B--2---:R-:W-:-:S04]  /*0a60*/  FFMA R21, R22, R23, R21 ;  /* 0x0000001716157223 */ /* 0x004fc80000000015 */
[----:B----4-:R-:W-:-:S04]  /*0a70*/  FFMA R21, R24, R25, R21 ;  /* 0x0000001918157223 */ /* 0x010fc80000000015 */
[----:B-----5:R-:W-:-:S07]  /*0a80*/  FFMA R20, R26, R27, R21 ;  /* 0x0000001b1a147223 */ /* 0x020fce0000000015 */
.L_x_6:
[----:B------:R-:W-:Y:S05]  /*0a90*/  @!P0 BRA `(.L_x_4) ;  /* 0x0000000000588947 */ /* 0x000fea0003800000 */
[----:B------:R-:W0:Y:S01]  /*0aa0*/  LDC.64 R12, c[0x0][0x380] ;  /* 0x0000e000ff0c7b82 */ /* 0x000e220000000a00 */
[----:B------:R-:W-:-:S07]  /*0ab0*/  IADD3 R17, PT, PT, R19, R18, RZ ;  /* 0x0000001213117210 */ /* 0x000fce0007ffe0ff */
[----:B------:R-:W1:Y:S01]  /*0ac0*/  LDC.64 R14, c[0x0][0x390] ;  /* 0x0000e400ff0e7b82 */ /* 0x000e620000000a00 */
[----:B0-----:R-:W-:-:S06]  /*0ad0*/  IMAD.WIDE.U32 R12, R17, 0x4, R12 ;  /* 0x00000004110c7825 */ /* 0x001fcc00078e000c */
[----:B------:R-:W2:Y:S01]  /*0ae0*/  LDG.E R13, desc[UR6][R12.64] ;  /* 0x000000060c0d7981 */ /* 0x000ea2000c1e1900 */
[----:B-1----:R-:W-:-:S05]  /*0af0*/  IMAD.WIDE.U32 R14, R18, 0x4, R14 ;  /* 0x00000004120e7825 */ /* 0x002fca00078e000e */
[----:B------:R-:W2:Y:S01]  /*0b00*/  LDG.E R16, desc[UR6][R14.64] ;  /* 0x000000060e107981 */ /* 0x000ea2000c1e1900 */
[----:B------:R-:W-:Y:S01]  /*0b10*/  ISETP.NE.AND P0, PT, R7, 0x1, PT ;  /* 0x000000010700780c */ /* 0x000fe20003f05270 */
[----:B--2---:R-:W-:-:S12]  /*0b20*/  FFMA R20, R13, R16, R20 ;  /* 0x000000100d147223 */ /* 0x004fd80000000014 */
[----:B------:R-:W-:Y:S05]  /*0b30*/  @!P0 BRA `(.L_x_4) ;  /* 0x0000000000308947 */ /* 0x000fea0003800000 */
[----:B------:R-:W0:Y:S01]  /*0b40*/  LDC.64 R12, c[0x0][0x380] ;  /* 0x0000e000ff0c7b82 */ /* 0x000e220000000a00 */
[----:B------:R-:W-:Y:S02]  /*0b50*/  IADD3 R16, P1, PT, R19, R18, RZ ;  /* 0x0000001213107210 */ /* 0x000fe40007f3e0ff */
[----:B------:R-:W-:-:S03]  /*0b60*/  ISETP.NE.AND P0, PT, R7, 0x2, PT ;  /* 0x000000020700780c */ /* 0x000fc60003f05270 */
[----:B------:R-:W-:-:S10]  /*0b70*/  IMAD.X R17, RZ, RZ, RZ, P1 ;  /* 0x000000ffff117224 */ /* 0x000fd400008e06ff */
[----:B------:R-:W2:Y:S01]  /*0b80*/  @P0 LDG.E R18, desc[UR6][R14.64+0x8] ;  /* 0x000008060e120981 */ /* 0x000ea2000c1e1900 */
[----:B0-----:R-:W-:-:S04]  /*0b90*/  LEA R12, P1, R16, R12, 0x2 ;  /* 0x0000000c100c7211 */ /* 0x001fc800078210ff */
[----:B------:R-:W-:Y:S02]  /*0ba0*/  LEA.HI.X R13, R16, R13, R17, 0x2, P1 ;  /* 0x0000000d100d7211 */ /* 0x000fe400008f1411 */
[----:B------:R-:W3:Y:S04]  /*0bb0*/  LDG.E R16, desc[UR6][R14.64+0x4] ;  /* 0x000004060e107981 */ /* 0x000ee8000c1e1900 */
[----:B------:R-:W3:Y:S04]  /*0bc0*/  LDG.E R17, desc[UR6][R12.64+0x4] ;  /* 0x000004060c117981 */ /* 0x000ee8000c1e1900 */
[----:B------:R-:W2:Y:S01]  /*0bd0*/  @P0 LDG.E R21, desc[UR6][R12.64+0x8] ;  /* 0x000008060c150981 */ /* 0x000ea2000c1e1900 */
[----:B---3--:R-:W-:-:S04]  /*0be0*/  FFMA R20, R17, R16, R20 ;  /* 0x0000001011147223 */ /* 0x008fc80000000014 */
[----:B--2---:R-:W-:-:S07]  /*0bf0*/  @P0 FFMA R20, R21, R18, R20 ;  /* 0x0000001215140223 */ /* 0x004fce0000000014 */
.L_x_4:
[----:B------:R-:W-:Y:S01]  /*0c00*/  HFMA2 R13, -RZ, RZ, 0.96630859375, -0.0022525787353515625 ;  /* 0x3bbb989dff0d7431 */ /* 0x000fe200000001ff */
[----:B------:R-:W-:-:S04]  /*0c10*/  MOV R15, 0x437c0000 ;  /* 0x437c0000000f7802 */ /* 0x000fc80000000f00 */
[----:B------:R-:W-:-:S04]  /*0c20*/  FFMA.SAT R12, R20, -R13, 0.5 ;  /* 0x3f000000140c7423 */ /* 0x000fc8000000280d */
[----:B------:R-:W-:-:S04]  /*0c30*/  FFMA.RM R12, R12, R15, 12582913 ;  /* 0x4b4000010c0c7423 */ /* 0x000fc8000000400f */
[C---:B------:R-:W-:Y:S01]  /*0c40*/  FADD R13, R12.reuse, -12583039 ;  /* 0xcb40007f0c0d7421 */ /* 0x040fe20000000000 */
[----:B------:R-:W-:-:S03]  /*0c50*/  IMAD.SHL.U32 R12, R12, 0x800000, RZ ;  /* 0x008000000c0c7824 */ /* 0x000fc600078e00ff */
[----:B------:R-:W-:-:S04]  /*0c60*/  FFMA R13, R20, -1.4426950216293334961, -R13 ;  /* 0xbfb8aa3b140d7823 */ /* 0x000fc8000000080d */
[----:B------:R-:W-:-:S06]  /*0c70*/  FFMA R13, R20, -1.925963033500011079e-08, R13 ;  /* 0xb2a57060140d7823 */ /* 0x000fcc000000000d */
[----:B------:R-:W0:Y:S02]  /*0c80*/  MUFU.EX2 R13, R13 ;  /* 0x0000000d000d7308 */ /* 0x000e240000000800 */
[----:B0-----:R-:W-:-:S05]  /*0c90*/  FFMA R15, R12, R13, 1 ;  /* 0x3f8000000c0f7423 */ /* 0x001fca000000000d */
[----:B------:R-:W-:-:S04]  /*0ca0*/  IADD3 R12, PT, PT, R15, 0x1800000, RZ ;  /* 0x018000000f0c7810 */ /* 0x000fc80007ffe0ff */
[----:B------:R-:W-:-:S04]  /*0cb0*/  LOP3.LUT R12, R12, 0x7f800000, RZ, 0xc0, !PT ;  /* 0x7f8000000c0c7812 */ /* 0x000fc800078ec0ff */
[----:B------:R-:W-:-:S13]  /*0cc0*/  ISETP.GT.U32.AND P0, PT, R12, 0x1ffffff, PT ;  /* 0x01ffffff0c00780c */ /* 0x000fda0003f04070 */
[----:B------:R-:W-:Y:S05]  /*0cd0*/  @P0 BRA `(.L_x_7) ;  /* 0x0000000000100947 */ /* 0x000fea0003800000 */
[----:B------:R-:W-:Y:S02]  /*0ce0*/  MOV R12, R15 ;  /* 0x0000000f000c7202 */ /* 0x000fe40000000f00 */
[----:B------:R-:W-:-:S07]  /*0cf0*/  MOV R14, 0xd10 ;  /* 0x00000d10000e7802 */ /* 0x000fce0000000f00 */
[----:B------:R-:W-:Y:S05]  /*0d00*/  CALL.REL.NOINC `($__internal_0_$__cuda_sm20_rcp_rn_f32_slowpath) ;  /* 0x0000000c007c7944 */ /* 0x000fea0003c00000 */
[----:B------:R-:W-:Y:S05]  /*0d10*/  BRA `(.L_x_8) ;  /* 0x0000000000107947 */ /* 0x000fea0003800000 */
.L_x_7:
[----:B------:R-:W0:Y:S02]  /*0d20*/  MUFU.RCP R16, R15 ;  /* 0x0000000f00107308 */ /* 0x000e240000001000 */
[----:B0-----:R-:W-:-:S04]  /*0d30*/  FFMA R12, R15, R16, -1 ;  /* 0xbf8000000f0c7423 */ /* 0x001fc80000000010 */
[----:B------:R-:W-:-:S04]  /*0d40*/  FADD.FTZ R13, -R12, -RZ ;  /* 0x800000ff0c0d7221 */ /* 0x000fc80000010100 */
[----:B------:R-:W-:-:S07]  /*0d50*/  FFMA R16, R16, R13, R16 ;  /* 0x0000000d10107223 */ /* 0x000fce0000000010 */
.L_x_8:
[----:B------:R-:W0:Y:S01]  /*0d60*/  LDC.64 R14, c[0x0][0x388] ;  /* 0x0000e200ff0e7b82 */ /* 0x000e220000000a00 */
[----:B------:R-:W-:Y:S01]  /*0d70*/  IMAD.IADD R19, R0, 0x1, R19 ;  /* 0x0000000100137824 */ /* 0x000fe200078e0213 */
[----:B------:R-:W1:Y:S06]  /*0d80*/  LDCU UR4, c[0x0][0x3a0] ;  /* 0x00007400ff0477ac */ /* 0x000e6c0008000800 */
[----:B------:R-:W2:Y:S01]  /*0d90*/  LDC.64 R12, c[0x0][0x380] ;  /* 0x0000e000ff0c7b82 */ /* 0x000ea20000000a00 */
[----:B0-----:R-:W-:-:S06]  /*0da0*/  IMAD.WIDE.U32 R14, R8, 0x4, R14 ;  /* 0x00000004080e7825 */ /* 0x001fcc00078e000e */
[----:B------:R-:W3:Y:S01]  /*0db0*/  LDG.E R15, desc[UR6][R14.64] ;  /* 0x000000060e0f7981 */ /* 0x000ee2000c1e1900 */
[----:B--2---:R-:W-:-:S06]  /*0dc0*/  IMAD.WIDE R12, R19, 0x4, R12 ;  /* 0x00000004130c7825 */ /* 0x004fcc00078e020c */
[----:B------:R-:W2:Y:S01]  /*0dd0*/  LDG.E R12, desc[UR6][R12.64] ;  /* 0x000000060c0c7981 */ /* 0x000ea2000c1e1900 */
[----:B------:R-:W-:-:S04]  /*0de0*/  IADD3 R8, PT, PT, R8, 0x1, RZ ;  /* 0x0000000108087810 */ /* 0x000fc80007ffe0ff */
[----:B-1----:R-:W-:Y:S01]  /*0df0*/  ISETP.NE.AND P0, PT, R8, UR4, PT ;  /* 0x0000000408007c0c */ /* 0x002fe2000bf05270 */
[----:B---3--:R-:W-:-:S04]  /*0e00*/  FADD R17, -R15, R16 ;  /* 0x000000100f117221 */ /* 0x008fc80000000100 */
[----:B--2---:R-:W-:-:S08]  /*0e10*/  FFMA R2, R17, R12, R2 ;  /* 0x0000000c11027223 */ /* 0x004fd00000000002 */
[----:B------:R-:W-:Y:S05]  /*0e20*/  @!P0 BRA `(.L_x_0) ;  /* 0x0000000800e48947 */ /* 0x000fea0003800000 */
[----:B------:R-:W-:Y:S05]  /*0e30*/  BRA `(.L_x_9) ;  /* 0xfffffff000d47947 */ /* 0x000fea000383ffff */
.L_x_1:
[----:B------:R-:W-:Y:S01]  /*0e40*/  HFMA2 R2, -RZ, RZ, 3.7421875, 0 ;  /* 0x437c0000ff027431 */ /* 0x000fe200000001ff */
[----:B------:R-:W-:Y:S01]  /*0e50*/  UISETP.GE.U32.AND UP0, UPT, UR4, 0x8, UPT ;  /* 0x000000080400788c */ /* 0x000fe2000bf06070 */
[----:B------:R-:W-:Y:S01]  /*0e60*/  IMAD.MOV.U32 R11, RZ, RZ, 0x3f000000 ;  /* 0x3f000000ff0b7424 */ /* 0x000fe200078e00ff */
[----:B------:R-:W-:-:S03]  /*0e70*/  ULOP3.LUT UR5, UR4, 0x7, URZ, 0xc0, !UPT ;  /* 0x0000000704057892 */ /* 0x000fc6000f8ec0ff */
[----:B------:R-:W-:Y:S01]  /*0e80*/  FFMA.RM R11, R2, R11, 12582913 ;  /* 0x4b400001020b7423 */ /* 0x000fe2000000400b */
[----:B------:R-:W-:-:S03]  /*0e90*/  CS2R R2, SRZ ;  /* 0x0000000000027805 */ /* 0x000fc6000001ff00 */
[C---:B------:R-:W-:Y:S01]  /*0ea0*/  FADD R10, R11.reuse, -12583039 ;  /* 0xcb40007f0b0a7421 */ /* 0x040fe20000000000 */
[----:B------:R-:W-:Y:S01]  /*0eb0*/  SHF.L.U32 R11, R11, 0x17, RZ ;  /* 0x000000170b0b7819 */ /* 0x000fe200000006ff */
[----:B------:R-:W-:Y:S06]  /*0ec0*/  BRA.U !UP0, `(.L_x_10) ;  /* 0x0000000508087547 */ /* 0x000fec000b800000 */
[----:B------:R-:W0:Y:S01]  /*0ed0*/  MUFU.EX2 R2, -R10 ;  /* 0x8000000a00027308 */ /* 0x000e220000000800 */
[----:B------:R-:W-:-:S06]  /*0ee0*/  ULOP3.LUT UR4, UR4, 0x7ffffff8, URZ, 0xc0, !UPT ;  /* 0x7ffffff804047892 */ /* 0x000fcc000f8ec0ff */
[----:B------:R-:W-:Y:S01]  /*0ef0*/  MOV R3, UR4 ;  /* 0x0000000400037c02 */ /* 0x000fe20008000f00 */
[----:B0-----:R-:W-:-:S05]  /*0f00*/  FFMA R12, R11, R2, 1 ;  /* 0x3f8000000b0c7423 */ /* 0x001fca0000000002 */
[----:B------:R-:W-:-:S04]  /*0f10*/  IADD3 R2, PT, PT, R12, 0x1800000, RZ ;  /* 0x018000000c027810 */ /* 0x000fc80007ffe0ff */
[----:B------:R-:W-:-:S04]  /*0f20*/  LOP3.LUT R2, R2, 0x7f800000, RZ, 0xc0, !PT ;  /* 0x7f80000002027812 */ /* 0x000fc800078ec0ff */
[----:B------:R-:W-:-:S13]  /*0f30*/  ISETP.GT.U32.AND P0, PT, R2, 0x1ffffff, PT ;  /* 0x01ffffff0200780c */ /* 0x000fda0003f04070 */
[----:B------:R-:W-:Y:S05]  /*0f40*/  @P0 BRA `(.L_x_11) ;  /* 0x0000000000100947 */ /* 0x000fea0003800000 */
[----:B------:R-:W-:-:S07]  /*0f50*/  MOV R14, 0xf70 ;  /* 0x00000f70000e7802 */ /* 0x000fce0000000f00 */
[----:B------:R-:W-:Y:S05]  /*0f60*/  CALL.REL.NOINC `($__internal_0_$__cuda_sm20_rcp_rn_f32_slowpath) ;  /* 0x0000000800e47944 */ /* 0x000fea0003c00000 */
[----:B------:R-:W-:Y:S01]  /*0f70*/  IMAD.MOV.U32 R18, RZ, RZ, R16 ;  /* 0x000000ffff127224 */ /* 0x000fe200078e0010 */
[----:B------:R-:W-:Y:S06]  /*0f80*/  BRA `(.L_x_12) ;  /* 0x0000000000107947 */ /* 0x000fec0003800000 */
.L_x_11:
[----:B------:R-:W0:Y:S02]  /*0f90*/  MUFU.RCP R5, R12 ;  /* 0x0000000c00057308 */ /* 0x000e240000001000 */
[----:B0-----:R-:W-:-:S04]  /*0fa0*/  FFMA R2, R12, R5, -1 ;  /* 0xbf8000000c027423 */ /* 0x001fc80000000005 */
[----:B------:R-:W-:-:S04]  /*0fb0*/  FADD.FTZ R2, -R2, -RZ ;  /* 0x800000ff02027221 */ /* 0x000fc80000010100 */
[----:B------:R-:W-:-:S07]  /*0fc0*/  FFMA R18, R5, R2, R5 ;  /* 0x0000000205127223 */ /* 0x000fce0000000005 */
.L_x_12:
[----:B------:R-:W-:Y:S01]  /*0fd0*/  HFMA2 R20, -RZ, RZ, 0, 0 ;  /* 0x00000000ff147431 */ /* 0x000fe200000001ff */
[----:B------:R-:W-:-:S07]  /*0fe0*/  MOV R2, RZ ;  /* 0x000000ff00027202 */ /* 0x000fce0000000f00 */
.L_x_13:
[----:B------:R-:W0:Y:S08]  /*0ff0*/  LDC R27, c[0x0][0x3a4] ;  /* 0x0000e900ff1b7b82 */ /* 0x000e300000000800 */
[----:B------:R-:W1:Y:S08]  /*1000*/  LDC.64 R14, c[0x0][0x380] ;  /* 0x0000e000ff0e7b82 */ /* 0x000e700000000a00 */
[----:B------:R-:W2:Y:S01]  /*1010*/  LDC.64 R4, c[0x0][0x388] ;  /* 0x0000e200ff047b82 */ /* 0x000ea20000000a00 */
[----:B0-----:R-:W-:-:S04]  /*1020*/  IMAD R7, R20, R27, R0 ;  /* 0x0000001b14077224 */ /* 0x001fc800078e0200 */
[----:B-1----:R-:W-:-:S05]  /*1030*/  IMAD.WIDE R14, R7, 0x4, R14 ;  /* 0x00000004070e7825 */ /* 0x002fca00078e020e */
[----:B------:R0:W3:Y:S01]  /*1040*/  LDG.E R21, desc[UR6][R14.64] ;  /* 0x000000060e157981 */ /* 0x0000e2000c1e1900 */
[----:B------:R-:W-:-:S04]  /*1050*/  IMAD.WIDE R16, R27, 0x4, R14 ;  /* 0x000000041b107825 */ /* 0x000fc800078e020e */
[----:B--2---:R-:W-:Y:S01]  /*1060*/  IMAD.WIDE.U32 R4, R20, 0x4, R4 ;  /* 0x0000000414047825 */ /* 0x004fe200078e0004 */
[----:B------:R1:W2:Y:S03]  /*1070*/  LDG.E R22, desc[UR6][R16.64] ;  /* 0x0000000610167981 */ /* 0x0002a6000c1e1900 */
[C---:B------:R-:W-:Y:S01]  /*1080*/  IMAD.WIDE R12, R27.reuse, 0x4, R16 ;  /* 0x000000041b0c7825 */ /* 0x040fe200078e0210 */
[----:B------:R-:W4:Y:S04]  /*1090*/  LDG.E R19, desc[UR6][R4.64] ;  /* 0x0000000604137981 */ /* 0x000f28000c1e1900 */
[----:B------:R-:W5:Y:S01]  /*10a0*/  LDG.E R25, desc[UR6][R4.64+0x4] ;  /* 0x0000040604197981 */ /* 0x000f62000c1e1900 */
[----:B------:R-:W-:-:S03]  /*10b0*/  IMAD.WIDE R6, R27, 0x4, R12 ;  /* 0x000000041b067825 */ /* 0x000fc600078e020c */
[----:B------:R-:W2:Y:S01]  /*10c0*/  LDG.E R23, desc[UR6][R4.64+0x8] ;  /* 0x0000080604177981 */ /* 0x000ea2000c1e1900 */
[----:B------:R-:W-:-:S03]  /*10d0*/  IMAD.WIDE R8, R27, 0x4, R6 ;  /* 0x000000041b087825 */ /* 0x000fc600078e0206 */
[----:B------:R1:W2:Y:S04]  /*10e0*/  LDG.E R24, desc[UR6][R12.64] ;  /* 0x000000060c187981 */ /* 0x0002a8000c1e1900 */
[----:B------:R-:W2:Y:S01]  /*10f0*/  LDG.E R29, desc[UR6][R4.64+0xc] ;  /* 0x00000c06041d7981 */ /* 0x000ea2000c1e1900 */
[----:B0-----:R-:W-:-:S03]  /*1100*/  IMAD.WIDE R14, R27, 0x4, R8 ;  /* 0x000000041b0e7825 */ /* 0x001fc600078e0208 */
[----:B------:R-:W2:Y:S04]  /*1110*/  LDG.E R6, desc[UR6][R6.64] ;  /* 0x0000000606067981 */ /* 0x000ea8000c1e1900 */
[----:B------:R-:W2:Y:S01]  /*1120*/  LDG.E R26, desc[UR6][R4.64+0x10] ;  /* 0x00001006041a7981 */ /* 0x000ea2000c1e1900 */
[----:B-1----:R-:W-:-:S03]  /*1130*/  IMAD.WIDE R16, R27, 0x4, R14 ;  /* 0x000000041b107825 */ /* 0x002fc600078e020e */
[----:B------:R-:W2:Y:S04]  /*1140*/  LDG.E R8, desc[UR6][R8.64] ;  /* 0x0000000608087981 */ /* 0x000ea8000c1e1900 */
[----:B------:R-:W2:Y:S01]  /*1150*/  LDG.E R28, desc[UR6][R4.64+0x14] ;  /* 0x00001406041c7981 */ /* 0x000ea2000c1e1900 */
[----:B------:R-:W-:-:S03]  /*1160*/  IMAD.WIDE R12, R27, 0x4, R16 ;  /* 0x000000041b0c7825 */ /* 0x000fc600078e0210 */
[----:B------:R-:W2:Y:S04]  /*1170*/  LDG.E R7, desc[UR6][R14.64] ;  /* 0x000000060e077981 */ /* 0x000ea8000c1e1900 */
[----:B------:R-:W2:Y:S04]  /*1180*/  LDG.E R9, desc[UR6][R4.64+0x18] ;  /* 0x0000180604097981 */ /* 0x000ea8000c1e1900 */
[----:B------:R0:W2:Y:S04]  /*1190*/  LDG.E R27, desc[UR6][R4.64+0x1c] ;  /* 0x00001c06041b7981 */ /* 0x0000a8000c1e1900 */
[----:B------:R-:W2:Y:S04]  /*11a0*/  LDG.E R14, desc[UR6][R16.64] ;  /* 0x00000006100e7981 */ /* 0x000ea8000c1e1900 */
[----:B------:R-:W2:Y:S01]  /*11b0*/  LDG.E R12, desc[UR6][R12.64] ;  /* 0x000000060c0c7981 */ /* 0x000ea2000c1e1900 */
[----:B------:R-:W-:-:S04]  /*11c0*/  IADD3 R20, PT, PT, R20, 0x8, RZ ;  /* 0x0000000814147810 */ /* 0x000fc80007ffe0ff */
[----:B------:R-:W-:Y:S01]  /*11d0*/  ISETP.NE.AND P0, PT, R20, R3, PT ;  /* 0x000000031400720c */ /* 0x000fe20003f05270 */
[----:B----4-:R-:W-:-:S04]  /*11e0*/  FADD R19, -R19, R18 ;  /* 0x0000001213137221 */ /* 0x010fc80000000100 */
[----:B---3--:R-:W-:Y:S01]  /*11f0*/  FFMA R19, R19, R21, R2 ;  /* 0x0000001513137223 */ /* 0x008fe20000000002 */
[----:B-----5:R-:W-:-:S04]  /*1200*/  FADD R2, -R25, R18 ;  /* 0x0000001219027221 */ /* 0x020fc80000000100 */
[----:B--2---:R-:W-:Y:S01]  /*1210*/  FFMA R19, R2, R22, R19 ;  /* 0x0000001602137223 */ /* 0x004fe20000000013 */
[----:B------:R-:W-:-:S04]  /*1220*/  FADD R2, -R23, R18 ;  /* 0x0000001217027221 */ /* 0x000fc80000000100 */
[----:B------:R-:W-:Y:S01]  /*1230*/  FFMA R19, R2, R24, R19 ;  /* 0x0000001802137223 */ /* 0x000fe20000000013 */
[----:B------:R-:W-:-:S04]  /*1240*/  FADD R2, -R29, R18 ;  /* 0x000000121d027221 */ /* 0x000fc80000000100 */
[----:B------:R-:W-:Y:S01]  /*1250*/  FFMA R19, R2, R6, R19 ;  /* 0x0000000602137223 */ /* 0x000fe20000000013 */
[----:B------:R-:W-:-:S04]  /*1260*/  FADD R26, -R26, R18 ;  /* 0x000000121a1a7221 */ /* 0x000fc80000000100 */
[----:B------:R-:W-:Y:S01]  /*1270*/  FFMA R8, R26, R8, R19 ;  /* 0x000000081a087223 */ /* 0x000fe20000000013 */
[----:B0-----:R-:W-:-:S04]  /*1280*/  FADD R5, -R28, R18 ;  /* 0x000000121c057221 */ /* 0x001fc80000000100 */
[----:B------:R-:W-:Y:S01]  /*1290*/  FFMA R5, R5, R7, R8 ;  /* 0x0000000705057223 */ /* 0x000fe20000000008 */
[----:B------:R-:W-:-:S04]  /*12a0*/  FADD R2, -R9, R18 ;  /* 0x0000001209027221 */ /* 0x000fc80000000100 */
[----:B------:R-:W-:Y:S01]  /*12b0*/  FFMA R5, R2, R14, R5 ;  /* 0x0000000e02057223 */ /* 0x000fe20000000005 */
[----:B------:R-:W-:-:S04]  /*12c0*/  FADD R2, -R27, R18 ;  /* 0x000000121b027221 */ /* 0x000fc80000000100 */
[----:B------:R-:W-:Y:S01]  /*12d0*/  FFMA R2, R2, R12, R5 ;  /* 0x0000000c02027223 */ /* 0x000fe20000000005 */
[----:B------:R-:W-:Y:S06]  /*12e0*/  @P0 BRA `(.L_x_13) ;  /* 0xfffffffc00400947 */ /* 0x000fec000383ffff */
.L_x_10:
[----:B------:R-:W-:-:S09]  /*12f0*/  UISETP.NE.AND UP0, UPT, UR5, URZ, UPT ;  /* 0x000000ff0500728c */ /* 0x000fd2000bf05270 */
[----:B------:R-:W-:Y:S05]  /*1300*/  BRA.U !UP0, `(.L_x_0) ;  /* 0x0000000508ac7547 */ /* 0x000fea000b800000 */
[----:B------:R-:W0:Y:S01]  /*1310*/  LDCU UR4, c[0x0][0x3a0] ;  /* 0x00007400ff0477ac */ /* 0x000e220008000800 */
[----:B------:R-:W-:Y:S02]  /*1320*/  UISETP.GE.U32.AND UP0, UPT, UR5, 0x4, UPT ;  /* 0x000000040500788c */ /* 0x000fe4000bf06070 */
[----:B0-----:R-:W-:-:S07]  /*1330*/  ULOP3.LUT UR4, UR4, 0x3, URZ, 0xc0, !UPT ;  /* 0x0000000304047892 */ /* 0x001fce000f8ec0ff */
[----:B------:R-:W-:Y:S05]  /*1340*/  BRA.U !UP0, `(.L_x_14) ;  /* 0x0000000108a07547 */ /* 0x000fea000b800000 */
[----:B------:R-:W0:Y:S02]  /*1350*/  MUFU.EX2 R4, -R10 ;  /* 0x8000000a00047308 */ /* 0x000e240000000800 */
[----:B0-----:R-:W-:-:S04]  /*1360*/  FFMA R12, R11, R4, 1 ;  /* 0x3f8000000b0c7423 */ /* 0x001fc80000000004 */
[----:B------:R-:W-:-:S05]  /*1370*/  VIADD R4, R12, 0x1800000 ;  /* 0x018000000c047836 */ /* 0x000fca0000000000 */
[----:B------:R-:W-:-:S04]  /*1380*/  LOP3.LUT R4, R4, 0x7f800000, RZ, 0xc0, !PT ;  /* 0x7f80000004047812 */ /* 0x000fc800078ec0ff */
[----:B------:R-:W-:-:S13]  /*1390*/  ISETP.GT.U32.AND P0, PT, R4, 0x1ffffff, PT ;  /* 0x01ffffff0400780c */ /* 0x000fda0003f04070 */
[----:B------:R-:W-:Y:S05]  /*13a0*/  @P0 BRA `(.L_x_15) ;  /* 0x0000000000100947 */ /* 0x000fea0003800000 */
[----:B------:R-:W-:-:S07]  /*13b0*/  MOV R14, 0x13d0 ;  /* 0x000013d0000e7802 */ /* 0x000fce0000000f00 */
[----:B------:R-:W-:Y:S05]  /*13c0*/  CALL.REL.NOINC `($__internal_0_$__cuda_sm20_rcp_rn_f32_slowpath) ;  /* 0x0000000400cc7944 */ /* 0x000fea0003c00000 */
[----:B------:R-:W-:Y:S01]  /*13d0*/  MOV R6, R16 ;  /* 0x0000001000067202 */ /* 0x000fe20000000f00 */
[----:B------:R-:W-:Y:S06]  /*13e0*/  BRA `(.L_x_16) ;  /* 0x0000000000107947 */ /* 0x000fec0003800000 */
.L_x_15:
[----:B------:R-:W0:Y:S02]  /*13f0*/  MUFU.RCP R5, R12 ;  /* 0x0000000c00057308 */ /* 0x000e240000001000 */
[----:B0-----:R-:W-:-:S04]  /*1400*/  FFMA R4, R12, R5, -1 ;  /* 0xbf8000000c047423 */ /* 0x001fc80000000005 */
[----:B------:R-:W-:-:S04]  /*1410*/  FADD.FTZ R4, -R4, -RZ ;  /* 0x800000ff04047221 */ /* 0x000fc80000010100 */
[----:B------:R-:W-:-:S07]  /*1420*/  FFMA R6, R5, R4, R5 ;  /* 0x0000000405067223 */ /* 0x000fce0000000005 */
.L_x_16:
[----:B------:R-:W0:Y:S08]  /*1430*/  LDC R13, c[0x0][0x3a4] ;  /* 0x0000e900ff0d7b82 */ /* 0x000e300000000800 */
[----:B------:R-:W1:Y:S08]  /*1440*/  LDC.64 R14, c[0x0][0x380] ;  /* 0x0000e000ff0e7b82 */ /* 0x000e700000000a00 */
[----:B------:R-:W2:Y:S01]  /*1450*/  LDC.64 R4, c[0x0][0x388] ;  /* 0x0000e200ff047b82 */ /* 0x000ea20000000a00 */
[----:B0-----:R-:W-:-:S04]  /*1460*/  IMAD R7, R3, R13, R0 ;  /* 0x0000000d03077224 */ /* 0x001fc800078e0200 */
[----:B-1----:R-:W-:-:S04]  /*1470*/  IMAD.WIDE R14, R7, 0x4, R14 ;  /* 0x00000004070e7825 */ /* 0x002fc800078e020e */
[----:B--2---:R-:W-:-:S04]  /*1480*/  IMAD.WIDE.U32 R4, R3, 0x4, R4 ;  /* 0x0000000403047825 */ /* 0x004fc800078e0004 */
[C---:B------:R-:W-:Y:S01]  /*1490*/  IMAD.WIDE R16, R13.reuse, 0x4, R14 ;  /* 0x000000040d107825 */ /* 0x040fe200078e020e */
[----:B------:R-:W2:Y:S04]  /*14a0*/  LDG.E R7, desc[UR6][R4.64] ;  /* 0x0000000604077981 */ /* 0x000ea8000c1e1900 */
[----:B------:R-:W3:Y:S01]  /*14b0*/  LDG.E R14, desc[UR6][R14.64] ;  /* 0x000000060e0e7981 */ /* 0x000ee2000c1e1900 */
[----:B------:R-:W-:-:S03]  /*14c0*/  IMAD.WIDE R8, R13, 0x4, R16 ;  /* 0x000000040d087825 */ /* 0x000fc600078e0210 */
[----:B------:R-:W4:Y:S04]  /*14d0*/  LDG.E R19, desc[UR6][R4.64+0x4] ;  /* 0x0000040604137981 */ /* 0x000f28000c1e1900 */
[----:B------:R-:W5:Y:S01]  /*14e0*/  LDG.E R16, desc[UR6][R16.64] ;  /* 0x0000000610107981 */ /* 0x000f62000c1e1900 */
[----:B------:R-:W-:-:S03]  /*14f0*/  IMAD.WIDE R12, R13, 0x4, R8 ;  /* 0x000000040d0c7825 */ /* 0x000fc600078e0208 */
[----:B------:R-:W5:Y:S04]  /*1500*/  LDG.E R21, desc[UR6][R4.64+0x8] ;  /* 0x0000080604157981 */ /* 0x000f68000c1e1900 */
[----:B------:R-:W5:Y:S04]  /*1510*/  LDG.E R23, desc[UR6][R4.64+0xc] ;  /* 0x00000c0604177981 */ /* 0x000f68000c1e1900 */
[----:B------:R-:W5:Y:S04]  /*1520*/  LDG.E R8, desc[UR6][R8.64] ;  /* 0x0000000608087981 */ /* 0x000f68000c1e1900 */
[----:B------:R-:W5:Y:S01]  /*1530*/  LDG.E R12, desc[UR6][R12.64] ;  /* 0x000000060c0c7981 */ /* 0x000f62000c1e1900 */
[----:B------:R-:W-:Y:S01]  /*1540*/  IADD3 R3, PT, PT, R3, 0x4, RZ ;  /* 0x0000000403037810 */ /* 0x000fe20007ffe0ff */
[----:B--2---:R-:W-:-:S04]  /*1550*/  FADD R7, -R7, R6 ;  /* 0x0000000607077221 */ /* 0x004fc80000000100 */
[----:B---3--:R-:W-:Y:S01]  /*1560*/  FFMA R7, R7, R14, R2 ;  /* 0x0000000e07077223 */ /* 0x008fe20000000002 */
[----:B----4-:R-:W-:-:S04]  /*1570*/  FADD R2, -R19, R6 ;  /* 0x0000000613027221 */ /* 0x010fc80000000100 */
[----:B-----5:R-:W-:Y:S01]  /*1580*/  FFMA R2, R2, R16, R7 ;  /* 0x0000001002027223 */ /* 0x020fe20000000007 */
[--C-:B------:R-:W-:Y:S01]  /*1590*/  FADD R21, -R21, R6.reuse ;  /* 0x0000000615157221 */ /* 0x100fe20000000100 */
[----:B------:R-:W-:-:S03]  /*15a0*/  FADD R23, -R23, R6 ;  /* 0x0000000617177221 */ /* 0x000fc60000000100 */
[----:B------:R-:W-:-:S04]  /*15b0*/  FFMA R2, R21, R8, R2 ;  /* 0x0000000815027223 */ /* 0x000fc80000000002 */
[----:B------:R-:W-:-:S07]  /*15c0*/  FFMA R2, R23, R12, R2 ;  /* 0x0000000c17027223 */ /* 0x000fce0000000002 */
.L_x_14:
[----:B------:R-:W-:-:S09]  /*15d0*/  UISETP.NE.AND UP0, UPT, UR4, URZ, UPT ;  /* 0x000000ff0400728c */ /* 0x000fd2000bf05270 */
[----:B------:R-:W-:Y:S05]  /*15e0*/  BRA.U !UP0, `(.L_x_0) ;  /* 0x0000000108f47547 */ /* 0x000fea000b800000 */
[----:B------:R-:W-:-:S09]  /*15f0*/  UISETP.NE.AND UP0, UPT, UR4, 0x1, UPT ;  /* 0x000000010400788c */ /* 0x000fd2000bf05270 */
[----:B------:R-:W-:Y:S05]  /*1600*/  BRA.U !UP0, `(.L_x_17) ;  /* 0x00000001087c7547 */ /* 0x000fea000b800000 */
[----:B------:R-:W0:Y:S02]  /*1610*/  MUFU.EX2 R4, -R10 ;  /* 0x8000000a00047308 */ /* 0x000e240000000800 */
[----:B0-----:R-:W-:-:S05]  /*1620*/  FFMA R4, R11, R4, 1 ;  /* 0x3f8000000b047423 */ /* 0x001fca0000000004 */
[----:B------:R-:W-:-:S04]  /*1630*/  IADD3 R5, PT, PT, R4, 0x1800000, RZ ;  /* 0x0180000004057810 */ /* 0x000fc80007ffe0ff */
[----:B------:R-:W-:-:S04]  /*1640*/  LOP3.LUT R5, R5, 0x7f800000, RZ, 0xc0, !PT ;  /* 0x7f80000005057812 */ /* 0x000fc800078ec0ff */
[----:B------:R-:W-:-:S13]  /*1650*/  ISETP.GT.U32.AND P0, PT, R5, 0x1ffffff, PT ;  /* 0x01ffffff0500780c */ /* 0x000fda0003f04070 */
[----:B------:R-:W-:Y:S05]  /*1660*/  @P0 BRA `(.L_x_18) ;  /* 0x0000000000140947 */ /* 0x000fea0003800000 */
[----:B------:R-:W-:Y:S01]  /*1670*/  IMAD.MOV.U32 R12, RZ, RZ, R4 ;  /* 0x000000ffff0c7224 */ /* 0x000fe200078e0004 */
[----:B------:R-:W-:-:S07]  /*1680*/  MOV R14, 0x16a0 ;  /* 0x000016a0000e7802 */ /* 0x000fce0000000f00 */
[----:B------:R-:W-:Y:S05]  /*1690*/  CALL.REL.NOINC `($__internal_0_$__cuda_sm20_rcp_rn_f32_slowpath) ;  /* 0x0000000400187944 */ /* 0x000fea0003c00000 */
[----:B------:R-:W-:Y:S01]  /*16a0*/  MOV R12, R16 ;  /* 0x00000010000c7202 */ /* 0x000fe20000000f00 */
[----:B------:R-:W-:Y:S06]  /*16b0*/  BRA `(.L_x_19) ;  /* 0x0000000000107947 */ /* 0x000fec0003800000 */
.L_x_18:
[----:B------:R-:W0:Y:S02]  /*16c0*/  MUFU.RCP R5, R4 ;  /* 0x0000000400057308 */ /* 0x000e240000001000 */
[----:B0-----:R-:W-:-:S04]  /*16d0*/  FFMA R6, R4, R5, -1 ;  /* 0xbf80000004067423 */ /* 0x001fc80000000005 */
[----:B------:R-:W-:-:S04]  /*16e0*/  FADD.FTZ R6, -R6, -RZ ;  /* 0x800000ff06067221 */ /* 0x000fc80000010100 */
[----:B------:R-:W-:-:S07]  /*16f0*/  FFMA R12, R5, R6, R5 ;  /* 0x00000006050c7223 */ /* 0x000fce0000000005 */
.L_x_19:
[----:B------:R-:W0:Y:S08]  /*1700*/  LDC R9, c[0x0][0x3a4] ;  /* 0x0000e900ff097b82 */ /* 0x000e300000000800 */
[----:B------:R-:W1:Y:S08]  /*1710*/  LDC.64 R4, c[0x0][0x388] ;  /* 0x0000e200ff047b82 */ /* 0x000e700000000a00 */
[----:B------:R-:W2:Y:S01]  /*1720*/  LDC.64 R6, c[0x0][0x380] ;  /* 0x0000e000ff067b82 */ /* 0x000ea20000000a00 */
[----:B0-----:R-:W-:-:S02]  /*1730*/  IMAD R13, R3, R9, R0 ;  /* 0x00000009030d7224 */ /* 0x001fc400078e0200 */
[----:B-1----:R-:W-:-:S05]  /*1740*/  IMAD.WIDE.U32 R4, R3, 0x4, R4 ;  /* 0x0000000403047825 */ /* 0x002fca00078e0004 */
[----:B------:R-:W3:Y:S01]  /*1750*/  LDG.E R15, desc[UR6][R4.64+0x4] ;  /* 0x00000406040f7981 */ /* 0x000ee2000c1e1900 */
[----:B--2---:R-:W-:-:S03]  /*1760*/  IMAD.WIDE R6, R13, 0x4, R6 ;  /* 0x000000040d067825 */ /* 0x004fc600078e0206 */
[----:B------:R-:W2:Y:S01]  /*1770*/  LDG.E R13, desc[UR6][R4.64] ;  /* 0x00000006040d7981 */ /* 0x000ea2000c1e1900 */
[----:B------:R-:W-:-:S03]  /*1780*/  IMAD.WIDE R8, R9, 0x4, R6 ;  /* 0x0000000409087825 */ /* 0x000fc600078e0206 */
[----:B------:R-:W4:Y:S04]  /*1790*/  LDG.E R6, desc[UR6][R6.64] ;  /* 0x0000000606067981 */ /* 0x000f28000c1e1900 */
[----:B------:R-:W5:Y:S01]  /*17a0*/  LDG.E R8, desc[UR6][R8.64] ;  /* 0x0000000608087981 */ /* 0x000f62000c1e1900 */
[----:B------:R-:W-:Y:S01]  /*17b0*/  IADD3 R3, PT, PT, R3, 0x2, RZ ;  /* 0x0000000203037810 */ /* 0x000fe20007ffe0ff */
[--C-:B---3--:R-:W-:Y:S01]  /*17c0*/  FADD R15, -R15, R12.reuse ;  /* 0x0000000c0f0f7221 */ /* 0x108fe20000000100 */
[----:B--2---:R-:W-:-:S04]  /*17d0*/  FADD R13, -R13, R12 ;  /* 0x0000000c0d0d7221 */ /* 0x004fc80000000100 */
[----:B----4-:R-:W-:-:S04]  /*17e0*/  FFMA R2, R13, R6, R2 ;  /* 0x000000060d027223 */ /* 0x010fc80000000002 */
[----:B-----5:R-:W-:-:S07]  /*17f0*/  FFMA R2, R15, R8, R2 ;  /* 0x000000080f027223 */ /* 0x020fce0000000002 */
.L_x_17:
[----:B------:R-:W0:Y:S02]  /*1800*/  LDCU UR4, c[0x0][0x3a0] ;  /* 0x00007400ff0477ac */ /* 0x000e240008000800 */
[----:B0-----:R-:W-:-:S04]  /*1810*/  ULOP3.LUT UR4, UR4, 0x1, URZ, 0xc0, !UPT ;  /* 0x0000000104047892 */ /* 0x001fc8000f8ec0ff */
[----:B------:R-:W-:-:S09]  /*1820*/  UISETP.NE.U32.AND UP0, UPT, UR4, 0x1, UPT ;  /* 0x000000010400788c */ /* 0x000fd2000bf05070 */
[----:B------:R-:W-:Y:S05]  /*1830*/  BRA.U UP0, `(.L_x_0) ;  /* 0x0000000100607547 */ /* 0x000fea000b800000 */
[----:B------:R-:W0:Y:S02]  /*1840*/  MUFU.EX2 R10, -R10 ;  /* 0x8000000a000a7308 */ /* 0x000e240000000800 */
        /* <DEDUP_REMOVED lines=9> */
.L_x_20:
[----:B------:R-:W0:Y:S02]  /*18e0*/  MUFU.RCP R5, R12 ;  /* 0x0000000c00057308 */ /* 0x000e240000001000 */
[----:B0-----:R-:W-:-:S04]  /*18f0*/  FFMA R4, R12, R5, -1 ;  /* 0xbf8000000c047423 */ /* 0x001fc80000000005 */
[----:B------:R-:W-:-:S04]  /*1900*/  FADD.FTZ R4, -R4, -RZ ;  /* 0x800000ff04047221 */ /* 0x000fc80000010100 */
[----:B------:R-:W-:-:S07]  /*1910*/  FFMA R8, R5, R4, R5 ;  /* 0x0000000405087223 */ /* 0x000fce0000000005 */
.L_x_21:
[----:B------:R-:W0:Y:S01]  /*1920*/  LDC.64 R4, c[0x0][0x388] ;  /* 0x0000e200ff047b82 */ /* 0x000e220000000a00 */
[----:B------:R-:W1:Y:S07]  /*1930*/  LDCU UR4, c[0x0][0x3a4] ;  /* 0x00007480ff0477ac */ /* 0x000e6e0008000800 */
[----:B------:R-:W2:Y:S01]  /*1940*/  LDC.64 R6, c[0x0][0x380] ;  /* 0x0000e000ff067b82 */ /* 0x000ea20000000a00 */
[----:B0-----:R-:W-:-:S04]  /*1950*/  IMAD.WIDE.U32 R4, R3, 0x4, R4 ;  /* 0x0000000403047825 */ /* 0x001fc800078e0004 */
[----:B-1----:R-:W-:Y:S02]  /*1960*/  IMAD R3, R3, UR4, R0 ;  /* 0x0000000403037c24 */ /* 0x002fe4000f8e0200 */
[----:B------:R-:W3:Y:S02]  /*1970*/  LDG.E R5, desc[UR6][R4.64] ;  /* 0x0000000604057981 */ /* 0x000ee4000c1e1900 */
[----:B--2---:R-:W-:-:S06]  /*1980*/  IMAD.WIDE R6, R3, 0x4, R6 ;  /* 0x0000000403067825 */ /* 0x004fcc00078e0206 */
[----:B------:R-:W2:Y:S01]  /*1990*/  LDG.E R6, desc[UR6][R6.64] ;  /* 0x0000000606067981 */ /* 0x000ea2000c1e1900 */
[----:B---3--:R-:W-:-:S04]  /*19a0*/  FADD R3, -R5, R8 ;  /* 0x0000000805037221 */ /* 0x008fc80000000100 */
[----:B--2---:R-:W-:-:S07]  /*19b0*/  FFMA R2, R3, R6, R2 ;  /* 0x0000000603027223 */ /* 0x004fce0000000002 */
.L_x_0:
[----:B------:R-:W0:Y:S01]  /*19c0*/  LDCU UR4, c[0x0][0x3a0] ;  /* 0x00007400ff0477ac */ /* 0x000e220008000800 */
[----:B------:R-:W-:Y:S01]  /*19d0*/  BSSY.RECONVERGENT B0, `(.L_x_22) ;  /* 0x000000e000007945 */ /* 0x000fe20003800200 */
[----:B0-----:R-:W-:-:S04]  /*19e0*/  I2FP.F32.S32 R5, UR4 ;  /* 0x0000000400057c45 */ /* 0x001fc80008201400 */
[----:B------:R-:W0:Y:S08]  /*19f0*/  MUFU.RCP R4, R5 ;  /* 0x0000000500047308 */ /* 0x000e300000001000 */
[----:B------:R-:W1:Y:S01]  /*1a00*/  FCHK P0, R2, R5 ;  /* 0x0000000502007302 */ /* 0x000e620000000000 */
[----:B0-----:R-:W-:-:S04]  /*1a10*/  FFMA R3, -R5, R4, 1 ;  /* 0x3f80000005037423 */ /* 0x001fc80000000104 */
[----:B------:R-:W-:-:S04]  /*1a20*/  FFMA R3, R4, R3, R4 ;  /* 0x0000000304037223 */ /* 0x000fc80000000004 */
[----:B------:R-:W-:-:S04]  /*1a30*/  FFMA R4, R3, R2, RZ ;  /* 0x0000000203047223 */ /* 0x000fc800000000ff */
[----:B------:R-:W-:-:S04]  /*1a40*/  FFMA R7, -R5, R4, R2 ;  /* 0x0000000405077223 */ /* 0x000fc80000000102 */
[----:B------:R-:W-:Y:S01]  /*1a50*/  FFMA R7, R3, R7, R4 ;  /* 0x0000000703077223 */ /* 0x000fe20000000004 */
[----:B-1----:R-:W-:Y:S06]  /*1a60*/  @!P0 BRA `(.L_x_23) ;  /* 0x0000000000108947 */ /* 0x002fec0003800000 */
[----:B------:R-:W-:Y:S02]  /*1a70*/  MOV R3, R2 ;  /* 0x0000000200037202 */ /* 0x000fe40000000f00 */
[----:B------:R-:W-:-:S07]  /*1a80*/  MOV R4, 0x1aa0 ;  /* 0x00001aa000047802 */ /* 0x000fce0000000f00 */
[----:B------:R-:W-:Y:S05]  /*1a90*/  CALL.REL.NOINC `($__internal_1_$__cuda_sm3x_div_rn_noftz_f32_slowpath) ;  /* 0x0000000000ec7944 */ /* 0x000fea0003c00000 */
[----:B------:R-:W-:-:S07]  /*1aa0*/  MOV R7, R2 ;  /* 0x0000000200077202 */ /* 0x000fce0000000f00 */
.L_x_23:
[----:B------:R-:W-:Y:S05]  /*1ab0*/  BSYNC.RECONVERGENT B0 ;  /* 0x0000000000007941 */ /* 0x000fea0003800200 */
.L_x_22:
[----:B------:R-:W0:Y:S02]  /*1ac0*/  LDC.64 R2, c[0x0][0x398] ;  /* 0x0000e600ff027b82 */ /* 0x000e240000000a00 */
[----:B0-----:R-:W-:-:S05]  /*1ad0*/  IMAD.WIDE R2, R0, 0x4, R2 ;  /* 0x0000000400027825 */ /* 0x001fca00078e0202 */
[----:B------:R-:W-:Y:S01]  /*1ae0*/  STG.E desc[UR6][R2.64], R7 ;  /* 0x0000000702007986 */ /* 0x000fe2000c101906 */
[----:B------:R-:W-:Y:S05]  /*1af0*/  EXIT ;  /* 0x000000000000794d */ /* 0x000fea0003800000 */
        .weak           $__internal_0_$__cuda_sm20_rcp_rn_f32_slowpath
        .type           $__internal_0_$__cuda_sm20_rcp_rn_f32_slowpath,@function
        .size           $__internal_0_$__cuda_sm20_rcp_rn_f32_slowpath,($__internal_1_$__cuda_sm3x_div_rn_noftz_f32_slowpath - $__internal_0_$__cuda_sm20_rcp_rn_f32_slowpath)
$__internal_0_$__cuda_sm20_rcp_rn_f32_slowpath:
[----:B------:R-:W-:-:S04]  /*1b00*/  SHF.L.U32 R13, R12, 0x1, RZ ;  /* 0x000000010c0d7819 */ /* 0x000fc800000006ff */
[----:B------:R-:W-:-:S04]  /*1b10*/  SHF.R.U32.HI R13, RZ, 0x18, R13 ;  /* 0x00000018ff0d7819 */ /* 0x000fc8000001160d */
[----:B------:R-:W-:-:S13]  /*1b20*/  ISETP.NE.U32.AND P0, PT, R13, RZ, PT ;  /* 0x000000ff0d00720c */ /* 0x000fda0003f05070 */
[----:B------:R-:W-:Y:S05]  /*1b30*/  @P0 BRA `(.L_x_24) ;  /* 0x00000000002c0947 */ /* 0x000fea0003800000 */
[----:B------:R-:W-:-:S05]  /*1b40*/  IMAD.SHL.U32 R13, R12, 0x2, RZ ;  /* 0x000000020c0d7824 */ /* 0x000fca00078e00ff */
[----:B------:R-:W-:-:S13]  /*1b50*/  ISETP.NE.AND P0, PT, R13, RZ, PT ;  /* 0x000000ff0d00720c */ /* 0x000fda0003f05270 */
[----:B------:R2:W3:Y:S01]  /*1b60*/  @!P0 MUFU.RCP R13, R12 ;  /* 0x0000000c000d8308 */ /* 0x0004e20000001000 */
[----:B------:R-:W-:Y:S05]  /*1b70*/  @!P0 BRA `(.L_x_25) ;  /* 0x0000000000a48947 */ /* 0x000fea0003800000 */
[----:B------:R-:W-:-:S04]  /*1b80*/  FFMA R15, R12, 1.84467440737095516160e+19, RZ ;  /* 0x5f8000000c0f7823 */ /* 0x000fc800000000ff */
[----:B--2---:R-:W3:Y:S02]  /*1b90*/  MUFU.RCP R12, R15 ;  /* 0x0000000f000c7308 */ /* 0x004ee40000001000 */
[----:B---3--:R-:W-:-:S04]  /*1ba0*/  FFMA R13, R15, R12, -1 ;  /* 0xbf8000000f0d7423 */ /* 0x008fc8000000000c */
[----:B------:R-:W-:-:S04]  /*1bb0*/  FADD.FTZ R13, -R13, -RZ ;  /* 0x800000ff0d0d7221 */ /* 0x000fc80000010100 */
[----:B------:R-:W-:-:S04]  /*1bc0*/  FFMA R12, R12, R13, R12 ;  /* 0x0000000d0c0c7223 */ /* 0x000fc8000000000c */
[----:B------:R-:W-:Y:S01]  /*1bd0*/  FFMA R13, R12, 1.84467440737095516160e+19, RZ ;  /* 0x5f8000000c0d7823 */ /* 0x000fe200000000ff */
[----:B------:R-:W-:Y:S06]  /*1be0*/  BRA `(.L_x_25) ;  /* 0x0000000000887947 */ /* 0x000fec0003800000 */
.L_x_24:
[----:B------:R-:W-:-:S04]  /*1bf0*/  IADD3 R15, PT, PT, R13, -0xfd, RZ ;  /* 0xffffff030d0f7810 */ /* 0x000fc80007ffe0ff */
[----:B------:R-:W-:-:S13]  /*1c00*/  ISETP.GT.U32.AND P0, PT, R15, 0x1, PT ;  /* 0x000000010f00780c */ /* 0x000fda0003f04070 */
[----:B------:R-:W-:Y:S05]  /*1c10*/  @P0 BRA `(.L_x_26) ;  /* 0x0000000000780947 */ /* 0x000fea0003800000 */
[----:B------:R-:W-:Y:S01]  /*1c20*/  LOP3.LUT R16, R12, 0x7fffff, RZ, 0xc0, !PT ;  /* 0x007fffff0c107812 */ /* 0x000fe200078ec0ff */
[----:B------:R-:W-:Y:S01]  /*1c30*/  HFMA2 R22, -RZ, RZ, 0, 1.78813934326171875e-07 ;  /* 0x00000003ff167431 */ /* 0x000fe200000001ff */
[----:B------:R-:W-:Y:S02]  /*1c40*/  IADD3 R13, PT, PT, R13, -0xfc, RZ ;  /* 0xffffff040d0d7810 */ /* 0x000fe40007ffe0ff */
[----:B------:R-:W-:-:S04]  /*1c50*/  LOP3.LUT R16, R16, 0x3f800000, RZ, 0xfc, !PT ;  /* 0x3f80000010107812 */ /* 0x000fc800078efcff */
[----:B------:R-:W0:Y:S01]  /*1c60*/  MUFU.RCP R17, R16 ;  /* 0x0000001000117308 */ /* 0x000e220000001000 */
[----:B------:R-:W-:Y:S01]  /*1c70*/  SHF.L.U32 R23, R22, R15, RZ ;  /* 0x0000000f16177219 */ /* 0x000fe200000006ff */
[----:B0-----:R-:W-:-:S04]  /*1c80*/  FFMA R18, R16, R17, -1 ;  /* 0xbf80000010127423 */ /* 0x001fc80000000011 */
[----:B------:R-:W-:-:S04]  /*1c90*/  FADD.FTZ R18, -R18, -RZ ;  /* 0x800000ff12127221 */ /* 0x000fc80000010100 */
[CCC-:B------:R-:W-:Y:S01]  /*1ca0*/  FFMA.RM R20, R17.reuse, R18.reuse, R17.reuse ;  /* 0x0000001211147223 */ /* 0x1c0fe20000004011 */
[----:B------:R-:W-:-:S04]  /*1cb0*/  FFMA.RP R21, R17, R18, R17 ;  /* 0x0000001211157223 */ /* 0x000fc80000008011 */
[C---:B------:R-:W-:Y:S02]  /*1cc0*/  LOP3.LUT R17, R20.reuse, 0x7fffff, RZ, 0xc0, !PT ;  /* 0x007fffff14117812 */ /* 0x040fe400078ec0ff */
[----:B------:R-:W-:Y:S02]  /*1cd0*/  FSETP.NEU.FTZ.AND P0, PT, R20, R21, PT ;  /* 0x000000151400720b */ /* 0x000fe40003f1d000 */
[----:B------:R-:W-:Y:S02]  /*1ce0*/  LOP3.LUT R18, R17, 0x800000, RZ, 0xfc, !PT ;  /* 0x0080000011127812 */ /* 0x000fe400078efcff */
[----:B------:R-:W-:Y:S02]  /*1cf0*/  SEL R17, RZ, 0xffffffff, !P0 ;  /* 0xffffffffff117807 */ /* 0x000fe40004000000 */
[----:B------:R-:W-:Y:S02]  /*1d00*/  LOP3.LUT R16, R23, R18, RZ, 0xc0, !PT ;  /* 0x0000001217107212 */ /* 0x000fe400078ec0ff */
[----:B------:R-:W-:-:S02]  /*1d10*/  IADD3 R17, PT, PT, -R17, RZ, RZ ;  /* 0x000000ff11117210 */ /* 0x000fc40007ffe1ff */
[-C--:B------:R-:W-:Y:S02]  /*1d20*/  SHF.R.U32.HI R16, RZ, R15.reuse, R16 ;  /* 0x0000000fff107219 */ /* 0x080fe40000011610 */
[--C-:B------:R-:W-:Y:S02]  /*1d30*/  LOP3.LUT P1, RZ, R17, R15, R18.reuse, 0xf8, !PT ;  /* 0x0000000f11ff7212 */ /* 0x100fe4000782f812 */
[C---:B------:R-:W-:Y:S02]  /*1d40*/  LOP3.LUT P0, RZ, R16.reuse, 0x1, RZ, 0xc0, !PT ;  /* 0x0000000110ff7812 */ /* 0x040fe4000780c0ff */
[----:B------:R-:W-:Y:S02]  /*1d50*/  LOP3.LUT P2, RZ, R16, 0x2, RZ, 0xc0, !PT ;  /* 0x0000000210ff7812 */ /* 0x000fe4000784c0ff */
[----:B------:R-:W-:Y:S02]  /*1d60*/  SHF.R.U32.HI R13, RZ, R13, R18 ;  /* 0x0000000dff0d7219 */ /* 0x000fe40000011612 */
[----:B------:R-:W-:-:S02]  /*1d70*/  PLOP3.LUT P0, PT, P0, P1, P2, 0xe0, 0x0 ;  /* 0x000000000000781c */ /* 0x000fc40000703c20 */
[----:B------:R-:W-:Y:S02]  /*1d80*/  LOP3.LUT P1, RZ, R12, 0x7fffff, RZ, 0xc0, !PT ;  /* 0x007fffff0cff7812 */ /* 0x000fe4000782c0ff */
[----:B------:R-:W-:-:S05]  /*1d90*/  SEL R15, RZ, 0x1, !P0 ;  /* 0x00000001ff0f7807 */ /* 0x000fca0004000000 */
[----:B------:R-:W-:-:S05]  /*1da0*/  IMAD.MOV R15, RZ, RZ, -R15 ;  /* 0x000000ffff0f7224 */ /* 0x000fca00078e0a0f */
[----:B------:R-:W-:-:S13]  /*1db0*/  ISETP.GE.AND P0, PT, R15, RZ, PT ;  /* 0x000000ff0f00720c */ /* 0x000fda0003f06270 */
[----:B------:R-:W-:-:S04]  /*1dc0*/  @!P0 IADD3 R13, PT, PT, R13, 0x1, RZ ;  /* 0x000000010d0d8810 */ /* 0x000fc80007ffe0ff */
[----:B------:R-:W-:-:S04]  /*1dd0*/  @!P1 SHF.L.U32 R13, R13, 0x1, RZ ;  /* 0x000000010d0d9819 */ /* 0x000fc800000006ff */
[----:B------:R-:W-:Y:S01]  /*1de0*/  LOP3.LUT R13, R13, 0x80000000, R12, 0xf8, !PT ;  /* 0x800000000d0d7812 */ /* 0x000fe200078ef80c */
[----:B------:R-:W-:Y:S06]  /*1df0*/  BRA `(.L_x_25) ;  /* 0x0000000000047947 */ /* 0x000fec0003800000 */
.L_x_26:
[----:B------:R0:W1:Y:S02]  /*1e00*/  MUFU.RCP R13, R12 ;  /* 0x0000000c000d7308 */ /* 0x0000640000001000 */
.L_x_25:
[----:B-1-3--:R-:W-:Y:S01]  /*1e10*/  IMAD.MOV.U32 R16, RZ, RZ, R13 ;  /* 0x000000ffff107224 */ /* 0x00afe200078e000d */
[----:B0-2---:R-:W-:Y:S02]  /*1e20*/  MOV R12, R14 ;  /* 0x0000000e000c7202 */ /* 0x005fe40000000f00 */
[----:B------:R-:W-:-:S04]  /*1e30*/  MOV R13, 0x0 ;  /* 0x00000000000d7802 */ /* 0x000fc80000000f00 */
[----:B------:R-:W-:Y:S05]  /*1e40*/  RET.REL.NODEC R12 `(_Z17compute_gradientsPKfS0_S0_Pfii) ;  /* 0xffffffe00c6c7950 */ /* 0x000fea0003c3ffff */
        .weak           $__internal_1_$__cuda_sm3x_div_rn_noftz_f32_slowpath
        .type           $__internal_1_$__cuda_sm3x_div_rn_noftz_f32_slowpath,@function
        .size           $__internal_1_$__cuda_sm3x_div_rn_noftz_f32_slowpath,(.L_x_40 - $__internal_1_$__cuda_sm3x_div_rn_noftz_f32_slowpath)
$__internal_1_$__cuda_sm3x_div_rn_noftz_f32_slowpath:
[----:B------:R-:W-:Y:S01]  /*1e50*/  SHF.R.U32.HI R6, RZ, 0x17, R5 ;  /* 0x00000017ff067819 */ /* 0x000fe20000011605 */
[----:B------:R-:W-:Y:S01]  /*1e60*/  BSSY.RECONVERGENT B1, `(.L_x_27) ;  /* 0x0000063000017945 */ /* 0x000fe20003800200 */
[----:B------:R-:W-:Y:S02]  /*1e70*/  SHF.R.U32.HI R2, RZ, 0x17, R3 ;  /* 0x00000017ff027819 */ /* 0x000fe40000011603 */
[----:B------:R-:W-:Y:S02]  /*1e80*/  LOP3.LUT R6, R6, 0xff, RZ, 0xc0, !PT ;  /* 0x000000ff06067812 */ /* 0x000fe400078ec0ff */
[----:B------:R-:W-:Y:S02]  /*1e90*/  LOP3.LUT R10, R2, 0xff, RZ, 0xc0, !PT ;  /* 0x000000ff020a7812 */ /* 0x000fe400078ec0ff */
[----:B------:R-:W-:-:S03]  /*1ea0*/  IADD3 R8, PT, PT, R6, -0x1, RZ ;  /* 0xffffffff06087810 */ /* 0x000fc60007ffe0ff */
[----:B------:R-:W-:Y:S01]  /*1eb0*/  VIADD R9, R10, 0xffffffff ;  /* 0xffffffff0a097836 */ /* 0x000fe20000000000 */
[----:B------:R-:W-:-:S04]  /*1ec0*/  ISETP.GT.U32.AND P0, PT, R8, 0xfd, PT ;  /* 0x000000fd0800780c */ /* 0x000fc80003f04070 */
[----:B------:R-:W-:-:S13]  /*1ed0*/  ISETP.GT.U32.OR P0, PT, R9, 0xfd, P0 ;  /* 0x000000fd0900780c */ /* 0x000fda0000704470 */
[----:B------:R-:W-:Y:S01]  /*1ee0*/  @!P0 MOV R7, RZ ;  /* 0x000000ff00078202 */ /* 0x000fe20000000f00 */
[----:B------:R-:W-:Y:S06]  /*1ef0*/  @!P0 BRA `(.L_x_28) ;  /* 0x0000000000608947 */ /* 0x000fec0003800000 */
[----:B------:R-:W-:Y:S02]  /*1f00*/  FSETP.GTU.FTZ.AND P0, PT, |R3|, +INF , PT ;  /* 0x7f8000000300780b */ /* 0x000fe40003f1c200 */
[----:B------:R-:W-:Y:S02]  /*1f10*/  FSETP.GTU.FTZ.AND P1, PT, |R5|, +INF , PT ;  /* 0x7f8000000500780b */ /* 0x000fe40003f3c200 */
[----:B------:R-:W-:Y:S02]  /*1f20*/  MOV R2, R5 ;  /* 0x0000000500027202 */ /* 0x000fe40000000f00 */
[----:B------:R-:W-:-:S13]  /*1f30*/  PLOP3.LUT P0, PT, P0, P1, PT, 0xf8, 0x8f ;  /* 0x00000000008f781c */ /* 0x000fda0000703f70 */
[----:B------:R-:W-:Y:S05]  /*1f40*/  @P0 BRA `(.L_x_29) ;  /* 0x00000004004c0947 */ /* 0x000fea0003800000 */
[----:B------:R-:W-:-:S13]  /*1f50*/  LOP3.LUT P0, RZ, R5, 0x7fffffff, R3, 0xc8, !PT ;  /* 0x7fffffff05ff7812 */ /* 0x000fda000780c803 */
[----:B------:R-:W-:Y:S05]  /*1f60*/  @!P0 BRA `(.L_x_30) ;  /* 0x00000004003c8947 */ /* 0x000fea0003800000 */
[C---:B------:R-:W-:Y:S02]  /*1f70*/  FSETP.NEU.FTZ.AND P2, PT, |R3|.reuse, +INF , PT ;  /* 0x7f8000000300780b */ /* 0x040fe40003f5d200 */
[----:B------:R-:W-:Y:S02]  /*1f80*/  FSETP.NEU.FTZ.AND P1, PT, |R2|, +INF , PT ;  /* 0x7f8000000200780b */ /* 0x000fe40003f3d200 */
[----:B------:R-:W-:-:S11]  /*1f90*/  FSETP.NEU.FTZ.AND P0, PT, |R3|, +INF , PT ;  /* 0x7f8000000300780b */ /* 0x000fd60003f1d200 */
[----:B------:R-:W-:Y:S05]  /*1fa0*/  @!P1 BRA !P2, `(.L_x_30) ;  /* 0x00000004002c9947 */ /* 0x000fea0005000000 */
[----:B------:R-:W-:-:S04]  /*1fb0*/  LOP3.LUT P2, RZ, R3, 0x7fffffff, RZ, 0xc0, !PT ;  /* 0x7fffffff03ff7812 */ /* 0x000fc8000784c0ff */
[----:B------:R-:W-:-:S13]  /*1fc0*/  PLOP3.LUT P1, PT, P1, P2, PT, 0x2f, 0xf2 ;  /* 0x0000000000f2781c */ /* 0x000fda0000f24577 */
[----:B------:R-:W-:Y:S05]  /*1fd0*/  @P1 BRA `(.L_x_31) ;  /* 0x0000000400181947 */ /* 0x000fea0003800000 */
[----:B------:R-:W-:-:S04]  /*1fe0*/  LOP3.LUT P1, RZ, R5, 0x7fffffff, RZ, 0xc0, !PT ;  /* 0x7fffffff05ff7812 */ /* 0x000fc8000782c0ff */
[----:B------:R-:W-:-:S13]  /*1ff0*/  PLOP3.LUT P0, PT, P0, P1, PT, 0x2f, 0xf2 ;  /* 0x0000000000f2781c */ /* 0x000fda0000702577 */
[----:B------:R-:W-:Y:S05]  /*2000*/  @P0 BRA `(.L_x_32) ;  /* 0x0000000400000947 */ /* 0x000fea0003800000 */
[----:B------:R-:W-:Y:S02]  /*2010*/  ISETP.GE.AND P0, PT, R9, RZ, PT ;  /* 0x000000ff0900720c */ /* 0x000fe40003f06270 */
[----:B------:R-:W-:-:S11]  /*2020*/  ISETP.GE.AND P1, PT, R8, RZ, PT ;  /* 0x000000ff0800720c */ /* 0x000fd60003f26270 */
[----:B------:R-:W-:Y:S01]  /*2030*/  @P0 MOV R7, RZ ;  /* 0x000000ff00070202 */ /* 0x000fe20000000f00 */
[----:B------:R-:W-:Y:S02]  /*2040*/  @!P0 IMAD.MOV.U32 R7, RZ, RZ, -0x40 ;  /* 0xffffffc0ff078424 */ /* 0x000fe400078e00ff */
[----:B------:R-:W-:Y:S01]  /*2050*/  @!P0 FFMA R3, R3, 1.84467440737095516160e+19, RZ ;  /* 0x5f80000003038823 */ /* 0x000fe200000000ff */
[----:B------:R-:W-:Y:S02]  /*2060*/  @!P1 FFMA R5, R2, 1.84467440737095516160e+19, RZ ;  /* 0x5f80000002059823 */ /* 0x000fe400000000ff */
[----:B------:R-:W-:-:S07]  /*2070*/  @!P1 IADD3 R7, PT, PT, R7, 0x40, RZ ;  /* 0x0000004007079810 */ /* 0x000fce0007ffe0ff */
.L_x_28:
[----:B------:R-:W-:Y:S01]  /*2080*/  LEA R2, R6, 0xc0800000, 0x17 ;  /* 0xc080000006027811 */ /* 0x000fe200078eb8ff */
[----:B------:R-:W-:Y:S03]  /*2090*/  BSSY.RECONVERGENT B2, `(.L_x_33) ;  /* 0x0000036000027945 */ /* 0x000fe60003800200 */
[----:B------:R-:W-:Y:S02]  /*20a0*/  IADD3 R8, PT, PT, -R2, R5, RZ ;  /* 0x0000000502087210 */ /* 0x000fe40007ffe1ff */
[----:B------:R-:W-:Y:S02]  /*20b0*/  IADD3 R5, PT, PT, R10, -0x7f, RZ ;  /* 0xffffff810a057810 */ /* 0x000fe40007ffe0ff */
[----:B------:R-:W0:Y:S01]  /*20c0*/  MUFU.RCP R9, R8 ;  /* 0x0000000800097308 */ /* 0x000e220000001000 */
[----:B------:R-:W-:Y:S01]  /*20d0*/  FADD.FTZ R11, -R8, -RZ ;  /* 0x800000ff080b7221 */ /* 0x000fe20000010100 */
[C---:B------:R-:W-:Y:S01]  /*20e0*/  IADD3 R6, PT, PT, R5.reuse, 0x7f, -R6 ;  /* 0x0000007f05067810 */ /* 0x040fe20007ffe806 */
[----:B------:R-:W-:-:S04]  /*20f0*/  IMAD R2, R5, -0x800000, R3 ;  /* 0xff80000005027824 */ /* 0x000fc800078e0203 */
[----:B------:R-:W-:Y:S02]  /*2100*/  IMAD.IADD R6, R6, 0x1, R7 ;  /* 0x0000000106067824 */ /* 0x000fe400078e0207 */
[----:B0-----:R-:W-:-:S04]  /*2110*/  FFMA R10, R9, R11, 1 ;  /* 0x3f800000090a7423 */ /* 0x001fc8000000000b */
[----:B------:R-:W-:-:S04]  /*2120*/  FFMA R12, R9, R10, R9 ;  /* 0x0000000a090c7223 */ /* 0x000fc80000000009 */
[----:B------:R-:W-:-:S04]  /*2130*/  FFMA R3, R2, R12, RZ ;  /* 0x0000000c02037223 */ /* 0x000fc800000000ff */
[----:B------:R-:W-:-:S04]  /*2140*/  FFMA R10, R11, R3, R2 ;  /* 0x000000030b0a7223 */ /* 0x000fc80000000002 */
[----:B------:R-:W-:-:S04]  /*2150*/  FFMA R9, R12, R10, R3 ;  /* 0x0000000a0c097223 */ /* 0x000fc80000000003 */
[----:B------:R-:W-:-:S04]  /*2160*/  FFMA R10, R11, R9, R2 ;  /* 0x000000090b0a7223 */ /* 0x000fc80000000002 */
[----:B------:R-:W-:-:S05]  /*2170*/  FFMA R2, R12, R10, R9 ;  /* 0x0000000a0c027223 */ /* 0x000fca0000000009 */
[----:B------:R-:W-:-:S04]  /*2180*/  SHF.R.U32.HI R3, RZ, 0x17, R2 ;  /* 0x00000017ff037819 */ /* 0x000fc80000011602 */
[----:B------:R-:W-:-:S04]  /*2190*/  LOP3.LUT R3, R3, 0xff, RZ, 0xc0, !PT ;  /* 0x000000ff03037812 */ /* 0x000fc800078ec0ff */
[----:B------:R-:W-:-:S04]  /*21a0*/  IADD3 R7, PT, PT, R3, R6, RZ ;  /* 0x0000000603077210 */ /* 0x000fc80007ffe0ff */
[----:B------:R-:W-:-:S04]  /*21b0*/  IADD3 R3, PT, PT, R7, -0x1, RZ ;  /* 0xffffffff07037810 */ /* 0x000fc80007ffe0ff */
[----:B------:R-:W-:-:S13]  /*21c0*/  ISETP.GE.U32.AND P0, PT, R3, 0xfe, PT ;  /* 0x000000fe0300780c */ /* 0x000fda0003f06070 */
[----:B------:R-:W-:Y:S05]  /*21d0*/  @!P0 BRA `(.L_x_34) ;  /* 0x0000000000808947 */ /* 0x000fea0003800000 */
[----:B------:R-:W-:-:S13]  /*21e0*/  ISETP.GT.AND P0, PT, R7, 0xfe, PT ;  /* 0x000000fe0700780c */ /* 0x000fda0003f04270 */
[----:B------:R-:W-:Y:S05]  /*21f0*/  @P0 BRA `(.L_x_35) ;  /* 0x00000000006c0947 */ /* 0x000fea0003800000 */
[----:B------:R-:W-:-:S13]  /*2200*/  ISETP.GE.AND P0, PT, R7, 0x1, PT ;  /* 0x000000010700780c */ /* 0x000fda0003f06270 */
[----:B------:R-:W-:Y:S05]  /*2210*/  @P0 BRA `(.L_x_36) ;  /* 0x0000000000740947 */ /* 0x000fea0003800000 */
[----:B------:R-:W-:Y:S02]  /*2220*/  ISETP.GE.AND P0, PT, R7, -0x18, PT ;  /* 0xffffffe80700780c */ /* 0x000fe40003f06270 */
[----:B------:R-:W-:-:S11]  /*2230*/  LOP3.LUT R2, R2, 0x80000000, RZ, 0xc0, !PT ;  /* 0x8000000002027812 */ /* 0x000fd600078ec0ff */
[----:B------:R-:W-:Y:S05]  /*2240*/  @!P0 BRA `(.L_x_36) ;  /* 0x0000000000688947 */ /* 0x000fea0003800000 */
[CCC-:B------:R-:W-:Y:S01]  /*2250*/  FFMA.RZ R3, R12.reuse, R10.reuse, R9.reuse ;  /* 0x0000000a0c037223 */ /* 0x1c0fe2000000c009 */
[C---:B------:R-:W-:Y:S01]  /*2260*/  IADD3 R8, PT, PT, R7.reuse, 0x20, RZ ;  /* 0x0000002007087810 */ /* 0x040fe20007ffe0ff */
[CCC-:B------:R-:W-:Y:S01]  /*2270*/  FFMA.RM R6, R12.reuse, R10.reuse, R9.reuse ;  /* 0x0000000a0c067223 */ /* 0x1c0fe20000004009 */
[----:B------:R-:W-:Y:S02]  /*2280*/  ISETP.NE.AND P2, PT, R7, RZ, PT ;  /* 0x000000ff0700720c */ /* 0x000fe40003f45270 */
[----:B------:R-:W-:Y:S01]  /*2290*/  LOP3.LUT R5, R3, 0x7fffff, RZ, 0xc0, !PT ;  /* 0x007fffff03057812 */ /* 0x000fe200078ec0ff */
[----:B------:R-:W-:Y:S01]  /*22a0*/  FFMA.RP R3, R12, R10, R9 ;  /* 0x0000000a0c037223 */ /* 0x000fe20000008009 */
[----:B------:R-:W-:Y:S01]  /*22b0*/  ISETP.NE.AND P1, PT, R7, RZ, PT ;  /* 0x000000ff0700720c */ /* 0x000fe20003f25270 */
[----:B------:R-:W-:Y:S01]  /*22c0*/  IMAD.MOV R7, RZ, RZ, -R7 ;  /* 0x000000ffff077224 */ /* 0x000fe200078e0a07 */
[----:B------:R-:W-:Y:S02]  /*22d0*/  LOP3.LUT R5, R5, 0x800000, RZ, 0xfc, !PT ;  /* 0x0080000005057812 */ /* 0x000fe400078efcff */
[----:B------:R-:W-:-:S02]  /*22e0*/  FSETP.NEU.FTZ.AND P0, PT, R3, R6, PT ;  /* 0x000000060300720b */ /* 0x000fc40003f1d000 */
[----:B------:R-:W-:Y:S02]  /*22f0*/  SHF.L.U32 R8, R5, R8, RZ ;  /* 0x0000000805087219 */ /* 0x000fe400000006ff */
[----:B------:R-:W-:Y:S02]  /*2300*/  SEL R6, R7, RZ, P2 ;  /* 0x000000ff07067207 */ /* 0x000fe40001000000 */
[----:B------:R-:W-:Y:S02]  /*2310*/  ISETP.NE.AND P1, PT, R8, RZ, P1 ;  /* 0x000000ff0800720c */ /* 0x000fe40000f25270 */
[----:B------:R-:W-:Y:S02]  /*2320*/  SHF.R.U32.HI R6, RZ, R6, R5 ;  /* 0x00000006ff067219 */ /* 0x000fe40000011605 */
[----:B------:R-:W-:Y:S02]  /*2330*/  PLOP3.LUT P0, PT, P0, P1, PT, 0xf8, 0x8f ;  /* 0x00000000008f781c */ /* 0x000fe40000703f70 */
[----:B------:R-:W-:-:S02]  /*2340*/  SHF.R.U32.HI R8, RZ, 0x1, R6 ;  /* 0x00000001ff087819 */ /* 0x000fc40000011606 */
[----:B------:R-:W-:-:S04]  /*2350*/  SEL R3, RZ, 0x1, !P0 ;  /* 0x00000001ff037807 */ /* 0x000fc80004000000 */
[----:B------:R-:W-:-:S04]  /*2360*/  LOP3.LUT R3, R3, 0x1, R8, 0xf8, !PT ;  /* 0x0000000103037812 */ /* 0x000fc800078ef808 */
[----:B------:R-:W-:-:S04]  /*2370*/  LOP3.LUT R3, R3, R6, RZ, 0xc0, !PT ;  /* 0x0000000603037212 */ /* 0x000fc800078ec0ff */
[----:B------:R-:W-:-:S04]  /*2380*/  IADD3 R3, PT, PT, R8, R3, RZ ;  /* 0x0000000308037210 */ /* 0x000fc80007ffe0ff */
[----:B------:R-:W-:Y:S01]  /*2390*/  LOP3.LUT R2, R3, R2, RZ, 0xfc, !PT ;  /* 0x0000000203027212 */ /* 0x000fe200078efcff */
[----:B------:R-:W-:Y:S06]  /*23a0*/  BRA `(.L_x_36) ;  /* 0x0000000000107947 */ /* 0x000fec0003800000 */
.L_x_35:
[----:B------:R-:W-:-:S04]  /*23b0*/  LOP3.LUT R2, R2, 0x80000000, RZ, 0xc0, !PT ;  /* 0x8000000002027812 */ /* 0x000fc800078ec0ff */
[----:B------:R-:W-:Y:S01]  /*23c0*/  LOP3.LUT R2, R2, 0x7f800000, RZ, 0xfc, !PT ;  /* 0x7f80000002027812 */ /* 0x000fe200078efcff */
[----:B------:R-:W-:Y:S06]  /*23d0*/  BRA `(.L_x_36) ;  /* 0x0000000000047947 */ /* 0x000fec0003800000 */
.L_x_34:
[----:B------:R-:W-:-:S07]  /*23e0*/  LEA R2, R6, R2, 0x17 ;  /* 0x0000000206027211 */ /* 0x000fce00078eb8ff */
.L_x_36:
[----:B------:R-:W-:Y:S05]  /*23f0*/  BSYNC.RECONVERGENT B2 ;  /* 0x0000000000027941 */ /* 0x000fea0003800200 */
.L_x_33:
[----:B------:R-:W-:Y:S05]  /*2400*/  BRA `(.L_x_37) ;  /* 0x0000000000207947 */ /* 0x000fea0003800000 */
.L_x_32:
[----:B------:R-:W-:-:S04]  /*2410*/  LOP3.LUT R2, R5, 0x80000000, R3, 0x48, !PT ;  /* 0x8000000005027812 */ /* 0x000fc800078e4803 */
[----:B------:R-:W-:Y:S01]  /*2420*/  LOP3.LUT R2, R2, 0x7f800000, RZ, 0xfc, !PT ;  /* 0x7f80000002027812 */ /* 0x000fe200078efcff */
[----:B------:R-:W-:Y:S06]  /*2430*/  BRA `(.L_x_37) ;  /* 0x0000000000147947 */ /* 0x000fec0003800000 */
.L_x_31:
[----:B------:R-:W-:Y:S01]  /*2440*/  LOP3.LUT R2, R5, 0x80000000, R3, 0x48, !PT ;  /* 0x8000000005027812 */ /* 0x000fe200078e4803 */
[----:B------:R-:W-:Y:S06]  /*2450*/  BRA `(.L_x_37) ;  /* 0x00000000000c7947 */ /* 0x000fec0003800000 */
.L_x_30:
[----:B------:R-:W0:Y:S01]  /*2460*/  MUFU.RSQ R2, -QNAN ;  /* 0xffc0000000027908 */ /* 0x000e220000001400 */
[----:B------:R-:W-:Y:S05]  /*2470*/  BRA `(.L_x_37) ;  /* 0x0000000000047947 */ /* 0x000fea0003800000 */
.L_x_29:
[----:B------:R-:W-:-:S07]  /*2480*/  FADD.FTZ R2, R3, R2 ;  /* 0x0000000203027221 */ /* 0x000fce0000010000 */
.L_x_37:
[----:B------:R-:W-:Y:S05]  /*2490*/  BSYNC.RECONVERGENT B1 ;  /* 0x0000000000017941 */ /* 0x000fea0003800200 */
.L_x_27:
[----:B------:R-:W-:-:S04]  /*24a0*/  HFMA2 R5, -RZ, RZ, 0, 0 ;  /* 0x00000000ff057431 */ /* 0x000fc800000001ff */
[----:B0-----:R-:W-:Y:S05]  /*24b0*/  RET.REL.NODEC R4 `(_Z17compute_gradientsPKfS0_S0_Pfii) ;  /* 0xffffffd804d07950 */ /* 0x001fea0003c3ffff */
.L_x_38:
[----:B------:R-:W-:-:S00]  /*24c0*/  BRA `(.L_x_38) ;  /* 0xfffffffc00fc7947 */ /* 0x000fc0000383ffff */
[----:B------:R-:W-:-:S00]  /*24d0*/  NOP ;  /* 0x0000000000007918 */ /* 0x000fc00000000000 */
        /* <DEDUP_REMOVED lines=10> */
.L_x_40:


//--------------------- .nv.shared.reserved.0     --------------------------
	.section	.nv.shared.reserved.0,"aw",@nobits
	.weak		__nv_reservedSMEM_offset_0_alias
	.size		__nv_reservedSMEM_offset_0_alias, 0, 64
	.other		__nv_reservedSMEM_offset_0_alias,@"STO_CUDA_RESERVED_SHARED STV_DEFAULT"
__nv_reservedSMEM_offset_0_alias:
	.zero		0
	.zero		64


//--------------------- .nv.constant0._Z17compute_gradientsPKfS0_S0_Pfii --------------------------
	.section	.nv.constant0._Z17compute_gradientsPKfS0_S0_Pfii,"a",@progbits
	.sectionflags	@""
	.align	4
.nv.constant0._Z17compute_gradientsPKfS0_S0_Pfii:
	.zero		936


//--------------------- SYMBOLS --------------------------

	.type		.nv.reservedSmem.offset0,@object
	.size		.nv.reservedSmem.offset0,0x4
